// auto-generated by cutlass_sweep.conv — config: {"arch": "sm_90", "cluster_m": 1, "cluster_n": 1, "conv_kind": "dgrad", "dtype": "fp16", "ndim": 3, "tile_k": 64, "tile_m": 256, "tile_n": 128}
#include "cutlass/cutlass.h"
#include "cute/tensor.hpp"
#include "cutlass/kernel_hardware_info.hpp"
#include "cutlass/conv/convolution.h"
#include "cutlass/conv/dispatch_policy.hpp"
#include "cutlass/conv/collective/collective_builder.hpp"
#include "cutlass/conv/kernel/conv_universal.hpp"
#include "cutlass/conv/device/conv_universal_adapter.hpp"
#include "cutlass/epilogue/collective/collective_builder.hpp"

using namespace cute;
using Elem = cutlass::half_t;
using Acc  = float;
using LayoutAB = cutlass::layout::TensorNDHWC;
using LayoutC  = cutlass::layout::TensorNDHWC;
constexpr auto ConvOp = cutlass::conv::Operator::kDgrad;
using TileShape    = Shape<_256, _128, Shape<_64>>;
using ClusterShape = Shape<_1, _1, _1>;

using CollectiveEpilogue = typename cutlass::epilogue::collective::CollectiveBuilder<
    cutlass::arch::Sm90, cutlass::arch::OpClassTensorOp,
    TileShape, ClusterShape,
    cutlass::epilogue::collective::EpilogueTileAuto,
    Acc, Acc,
    Elem, LayoutC, 128 / cutlass::sizeof_bits<Elem>::value,
    Elem, LayoutC, 128 / cutlass::sizeof_bits<Elem>::value,
    cutlass::epilogue::collective::EpilogueScheduleAuto
  >::CollectiveOp;

using CollectiveMainloop = typename cutlass::conv::collective::CollectiveBuilder<
    cutlass::arch::Sm90, cutlass::arch::OpClassTensorOp, ConvOp,
    Elem, LayoutAB, 128 / cutlass::sizeof_bits<Elem>::value,
    Elem, LayoutAB, 128 / cutlass::sizeof_bits<Elem>::value,
    Acc,
    TileShape, ClusterShape,
    cutlass::conv::collective::StageCountAutoCarveout<
        static_cast<int>(sizeof(typename CollectiveEpilogue::SharedStorage))>,
    cutlass::conv::collective::KernelScheduleAuto
  >::CollectiveOp;

using ProblemShape = cutlass::conv::ConvProblemShape<
    ConvOp, CollectiveMainloop::DispatchPolicy::NumSpatialDimensions>;
using ConvKernel = cutlass::conv::kernel::ConvUniversal<
    ProblemShape, CollectiveMainloop, CollectiveEpilogue>;
using Conv = cutlass::conv::device::ConvUniversalAdapter<ConvKernel>;

auto* _anchor = &cutlass::device_kernel<ConvKernel>;


// ===== COMPILED SASS (sm_90a) =====

	.target	sm_90a

	.elftype	@"ET_EXEC"


//--------------------- .note.nv.tkinfo           --------------------------
	.section	.note.nv.tkinfo,"",@"SHT_NOTE"
	.sectionflags	@"SHF_NOTE_NV_TKINFO"
	.tkinfo
        /*0018*/ 	.word	0x00000002
        /*0030*/ 	.string	""
        /*0030*/ 	.string	"ptxas"
        /*0030*/ 	.string	"Cuda compilation tools, release 13.0, V13.0.88"
        /*0030*/ 	.string	"Build cuda_13.0.r13.0/compiler.36424714_0"
        /*0030*/ 	.string	"-arch sm_90a -m 64 "



//--------------------- .note.nv.cuinfo           --------------------------
	.section	.note.nv.cuinfo,"",@"SHT_NOTE"
	.sectionflags	@"SHF_NOTE_NV_CUINFO"
        /*0018*/ 	.short	0x0002
        /*001a*/ 	.short	0x005a
        /*001c*/ 	.short	0x0082
	.zero		2


//--------------------- .nv.info                  --------------------------
	.section	.nv.info,"",@"SHT_CUDA_INFO"
	.align	4


	//----- nvinfo : EIATTR_REGCOUNT
	.align		4
        /*0000*/ 	.byte	0x04, 0x2f
        /*0002*/ 	.short	(.L_12 - .L_11)
	.align		4
.L_11:
        /*0004*/ 	.word	index@(_ZN7cutlass13device_kernelINS_4conv6kernel13ConvUniversalINS1_16ConvProblemShapeILNS1_8OperatorE1ELi3EEENS1_10collective14CollectiveConvINS1_46MainloopSm90TmaGmmaWarpSpecializedImplicitGemmILS5_1ELi4ELi3EN4cute5tupleIJNSA_1CILi1EEESD_SD_EEENS1_36KernelImplicitTmaWarpSpecializedSm90ELi1EEENSB_IJNSC_ILi256EEENSC_ILi128EEENSB_IJNSC_ILi64EEEEEEEEENS_6half_tESM_NSA_8TiledMMAINSA_8MMA_AtomIJNSA_4SM904GMMA26MMA_64x128x16_F32F16F16_SSILNSQ_5MajorE0ELSS_1ELNSQ_7ScaleInE1ELST_1EEEEEENSA_6LayoutISE_NSB_IJNSC_ILi0EEESX_SX_EEEEENSB_IJNSA_10UnderscoreES10_S10_EEEEENS7_6detail26Sm90ImplicitGemmTileTraitsINSA_20SM90_TMA_LOAD_IM2COLENSA_14ComposedLayoutINSA_7SwizzleILi3ELi4ELi3EEENSA_18smem_ptr_flag_bitsILi16EEENSW_INSB_IJNSB_IJNSC_ILi8EEENSC_ILi32EEEEEENSB_IJSJ_SD_EEENSB_IJSD_NSC_ILi4EEEEEEEEENSB_IJNSB_IJSJ_NSC_ILi512EEEEEENSB_IJSD_SX_EEENSB_IJSX_NSC_ILi16384EEEEEEEEEEEEEvEENS14_INSA_13SM90_TMA_LOADENS16_IS18_S1A_NSW_INSB_IJNSB_IJSJ_NSC_ILi2EEEEEENSB_IJS1B_S1B_EEES1G_EEENSB_IJNSB_IJSD_NSC_ILi4096EEEEEES1J_NSB_IJSX_NSC_ILi8192EEEEEEEEEEEEEvEEEENS_8epilogue10collective6detail29Sm90TmaWarpSpecializedAdapterINS26_15DefaultEpilogueISM_NSB_IJNSB_IJllllEEESD_SX_EEES2B_NS25_6thread17LinearCombinationISM_Li1EffLNS2C_9ScaleType4KindE0ELNS_15FloatRoundStyleE2ESM_EENS_4gemm15EpilogueDefaultEEEEEvvEEEEvNT_6ParamsE)
        /*0008*/ 	.word	0x000000ff


	//----- nvinfo : EIATTR_FRAME_SIZE
	.align		4
.L_12:
        /*000c*/ 	.byte	0x04, 0x11
        /*000e*/ 	.short	(.L_14 - .L_13)
	.align		4
.L_13:
        /*0010*/ 	.word	index@(_ZN7cutlass13device_kernelINS_4conv6kernel13ConvUniversalINS1_16ConvProblemShapeILNS1_8OperatorE1ELi3EEENS1_10collective14CollectiveConvINS1_46MainloopSm90TmaGmmaWarpSpecializedImplicitGemmILS5_1ELi4ELi3EN4cute5tupleIJNSA_1CILi1EEESD_SD_EEENS1_36KernelImplicitTmaWarpSpecializedSm90ELi1EEENSB_IJNSC_ILi256EEENSC_ILi128EEENSB_IJNSC_ILi64EEEEEEEEENS_6half_tESM_NSA_8TiledMMAINSA_8MMA_AtomIJNSA_4SM904GMMA26MMA_64x128x16_F32F16F16_SSILNSQ_5MajorE0ELSS_1ELNSQ_7ScaleInE1ELST_1EEEEEENSA_6LayoutISE_NSB_IJNSC_ILi0EEESX_SX_EEEEENSB_IJNSA_10UnderscoreES10_S10_EEEEENS7_6detail26Sm90ImplicitGemmTileTraitsINSA_20SM90_TMA_LOAD_IM2COLENSA_14ComposedLayoutINSA_7SwizzleILi3ELi4ELi3EEENSA_18smem_ptr_flag_bitsILi16EEENSW_INSB_IJNSB_IJNSC_ILi8EEENSC_ILi32EEEEEENSB_IJSJ_SD_EEENSB_IJSD_NSC_ILi4EEEEEEEEENSB_IJNSB_IJSJ_NSC_ILi512EEEEEENSB_IJSD_SX_EEENSB_IJSX_NSC_ILi16384EEEEEEEEEEEEEvEENS14_INSA_13SM90_TMA_LOADENS16_IS18_S1A_NSW_INSB_IJNSB_IJSJ_NSC_ILi2EEEEEENSB_IJS1B_S1B_EEES1G_EEENSB_IJNSB_IJSD_NSC_ILi4096EEEEEES1J_NSB_IJSX_NSC_ILi8192EEEEEEEEEEEEEvEEEENS_8epilogue10collective6detail29Sm90TmaWarpSpecializedAdapterINS26_15DefaultEpilogueISM_NSB_IJNSB_IJllllEEESD_SX_EEES2B_NS25_6thread17LinearCombinationISM_Li1EffLNS2C_9ScaleType4KindE0ELNS_15FloatRoundStyleE2ESM_EENS_4gemm15EpilogueDefaultEEEEEvvEEEEvNT_6ParamsE)
        /*0014*/ 	.word	0x000003e8


	//----- nvinfo : EIATTR_MIN_STACK_SIZE
	.align		4
.L_14:
        /*0018*/ 	.byte	0x04, 0x12
        /*001a*/ 	.short	(.L_16 - .L_15)
	.align		4
.L_15:
        /*001c*/ 	.word	index@(_ZN7cutlass13device_kernelINS_4conv6kernel13ConvUniversalINS1_16ConvProblemShapeILNS1_8OperatorE1ELi3EEENS1_10collective14CollectiveConvINS1_46MainloopSm90TmaGmmaWarpSpecializedImplicitGemmILS5_1ELi4ELi3EN4cute5tupleIJNSA_1CILi1EEESD_SD_EEENS1_36KernelImplicitTmaWarpSpecializedSm90ELi1EEENSB_IJNSC_ILi256EEENSC_ILi128EEENSB_IJNSC_ILi64EEEEEEEEENS_6half_tESM_NSA_8TiledMMAINSA_8MMA_AtomIJNSA_4SM904GMMA26MMA_64x128x16_F32F16F16_SSILNSQ_5MajorE0ELSS_1ELNSQ_7ScaleInE1ELST_1EEEEEENSA_6LayoutISE_NSB_IJNSC_ILi0EEESX_SX_EEEEENSB_IJNSA_10UnderscoreES10_S10_EEEEENS7_6detail26Sm90ImplicitGemmTileTraitsINSA_20SM90_TMA_LOAD_IM2COLENSA_14ComposedLayoutINSA_7SwizzleILi3ELi4ELi3EEENSA_18smem_ptr_flag_bitsILi16EEENSW_INSB_IJNSB_IJNSC_ILi8EEENSC_ILi32EEEEEENSB_IJSJ_SD_EEENSB_IJSD_NSC_ILi4EEEEEEEEENSB_IJNSB_IJSJ_NSC_ILi512EEEEEENSB_IJSD_SX_EEENSB_IJSX_NSC_ILi16384EEEEEEEEEEEEEvEENS14_INSA_13SM90_TMA_LOADENS16_IS18_S1A_NSW_INSB_IJNSB_IJSJ_NSC_ILi2EEEEEENSB_IJS1B_S1B_EEES1G_EEENSB_IJNSB_IJSD_NSC_ILi4096EEEEEES1J_NSB_IJSX_NSC_ILi8192EEEEEEEEEEEEEvEEEENS_8epilogue10collective6detail29Sm90TmaWarpSpecializedAdapterINS26_15DefaultEpilogueISM_NSB_IJNSB_IJllllEEESD_SX_EEES2B_NS25_6thread17LinearCombinationISM_Li1EffLNS2C_9ScaleType4KindE0ELNS_15FloatRoundStyleE2ESM_EENS_4gemm15EpilogueDefaultEEEEEvvEEEEvNT_6ParamsE)
        /*0020*/ 	.word	0x000003e8
.L_16:


//--------------------- .nv.compat                --------------------------
	.section	.nv.compat,"",@"SHT_CUDA_COMPAT_INFO"
	.align	4
        /*0000*/ 	.byte	0x02, 0x09, 0x01, 0x00, 0x02, 0x02, 0x04, 0x00, 0x02, 0x05, 0x05, 0x00, 0x03, 0x07, 0x01, 0x01
        /*0010*/ 	.byte	0x02, 0x03, 0x01, 0x00, 0x02, 0x06, 0x01, 0x00, 0x04, 0x0b, 0x08, 0x00, 0x00, 0x00, 0x00, 0x00
        /*0020*/ 	.byte	0x00, 0x00, 0x00, 0x00


//--------------------- .nv.info._ZN7cutlass13device_kernelINS_4conv6kernel13ConvUniversalINS1_16ConvProblemShapeILNS1_8OperatorE1ELi3EEENS1_10collective14CollectiveConvINS1_46MainloopSm90TmaGmmaWarpSpecializedImplicitGemmILS5_1ELi4ELi3EN4cute5tupleIJNSA_1CILi1EEESD_SD_EEENS1_36KernelImplicitTmaWarpSpecializedSm90ELi1EEENSB_IJNSC_ILi256EEENSC_ILi128EEENSB_IJNSC_ILi64EEEEEEEEENS_6half_tESM_NSA_8TiledMMAINSA_8MMA_AtomIJNSA_4SM904GMMA26MMA_64x128x16_F32F16F16_SSILNSQ_5MajorE0ELSS_1ELNSQ_7ScaleInE1ELST_1EEEEEENSA_6LayoutISE_NSB_IJNSC_ILi0EEESX_SX_EEEEENSB_IJNSA_10UnderscoreES10_S10_EEEEENS7_6detail26Sm90ImplicitGemmTileTraitsINSA_20SM90_TMA_LOAD_IM2COLENSA_14ComposedLayoutINSA_7SwizzleILi3ELi4ELi3EEENSA_18smem_ptr_flag_bitsILi16EEENSW_INSB_IJNSB_IJNSC_ILi8EEENSC_ILi32EEEEEENSB_IJSJ_SD_EEENSB_IJSD_NSC_ILi4EEEEEEEEENSB_IJNSB_IJSJ_NSC_ILi512EEEEEENSB_IJSD_SX_EEENSB_IJSX_NSC_ILi16384EEEEEEEEEEEEEvEENS14_INSA_13SM90_TMA_LOADENS16_IS18_S1A_NSW_INSB_IJNSB_IJSJ_NSC_ILi2EEEEEENSB_IJS1B_S1B_EEES1G_EEENSB_IJNSB_IJSD_NSC_ILi4096EEEEEES1J_NSB_IJSX_NSC_ILi8192EEEEEEEEEEEEEvEEEENS_8epilogue10collective6detail29Sm90TmaWarpSpecializedAdapterINS26_15DefaultEpilogueISM_NSB_IJNSB_IJllllEEESD_SX_EEES2B_NS25_6thread17LinearCombinationISM_Li1EffLNS2C_9ScaleType4KindE0ELNS_15FloatRoundStyleE2ESM_EENS_4gemm15EpilogueDefaultEEEEEvvEEEEvNT_6ParamsE --------------------------
	.section	.nv.info._ZN7cutlass13device_kernelINS_4conv6kernel13ConvUniversalINS1_16ConvProblemShapeILNS1_8OperatorE1ELi3EEENS1_10collective14CollectiveConvINS1_46MainloopSm90TmaGmmaWarpSpecializedImplicitGemmILS5_1ELi4ELi3EN4cute5tupleIJNSA_1CILi1EEESD_SD_EEENS1_36KernelImplicitTmaWarpSpecializedSm90ELi1EEENSB_IJNSC_ILi256EEENSC_ILi128EEENSB_IJNSC_ILi64EEEEEEEEENS_6half_tESM_NSA_8TiledMMAINSA_8MMA_AtomIJNSA_4SM904GMMA26MMA_64x128x16_F32F16F16_SSILNSQ_5MajorE0ELSS_1ELNSQ_7ScaleInE1ELST_1EEEEEENSA_6LayoutISE_NSB_IJNSC_ILi0EEESX_SX_EEEEENSB_IJNSA_10UnderscoreES10_S10_EEEEENS7_6detail26Sm90ImplicitGemmTileTraitsINSA_20SM90_TMA_LOAD_IM2COLENSA_14ComposedLayoutINSA_7SwizzleILi3ELi4ELi3EEENSA_18smem_ptr_flag_bitsILi16EEENSW_INSB_IJNSB_IJNSC_ILi8EEENSC_ILi32EEEEEENSB_IJSJ_SD_EEENSB_IJSD_NSC_ILi4EEEEEEEEENSB_IJNSB_IJSJ_NSC_ILi512EEEEEENSB_IJSD_SX_EEENSB_IJSX_NSC_ILi16384EEEEEEEEEEEEEvEENS14_INSA_13SM90_TMA_LOADENS16_IS18_S1A_NSW_INSB_IJNSB_IJSJ_NSC_ILi2EEEEEENSB_IJS1B_S1B_EEES1G_EEENSB_IJNSB_IJSD_NSC_ILi4096EEEEEES1J_NSB_IJSX_NSC_ILi8192EEEEEEEEEEEEEvEEEENS_8epilogue10collective6detail29Sm90TmaWarpSpecializedAdapterINS26_15DefaultEpilogueISM_NSB_IJNSB_IJllllEEESD_SX_EEES2B_NS25_6thread17LinearCombinationISM_Li1EffLNS2C_9ScaleType4KindE0ELNS_15FloatRoundStyleE2ESM_EENS_4gemm15EpilogueDefaultEEEEEvvEEEEvNT_6ParamsE,"",@"SHT_CUDA_INFO"
	.sectionflags	@""
	.align	4


	//----- nvinfo : EIATTR_CUDA_API_VERSION
	.align		4
        /*0000*/ 	.byte	0x04, 0x37
        /*0002*/ 	.short	(.L_18 - .L_17)
.L_17:
        /*0004*/ 	.word	0x00000082


	//----- nvinfo : EIATTR_KPARAM_INFO
	.align		4
.L_18:
        /*0008*/ 	.byte	0x04, 0x17
        /*000a*/ 	.short	(.L_20 - .L_19)
.L_19:
        /*000c*/ 	.word	0x00000000
        /*0010*/ 	.short	0x0000
        /*0012*/ 	.short	0x0070
        /*0014*/ 	.byte	0x00, 0xf0, 0x01, 0x10


	//----- nvinfo : EIATTR_SPARSE_MMA_MASK
	.align		4
.L_20:
        /*0018*/ 	.byte	0x03, 0x50
        /*001a*/ 	.short	0x0000


	//----- nvinfo : EIATTR_MAXREG_COUNT
	.align		4
        /*001c*/ 	.byte	0x03, 0x1b
        /*001e*/ 	.short	0x00ff


	//----- nvinfo : EIATTR_NUM_BARRIERS
	.align		4
        /*0020*/ 	.byte	0x02, 0x4c
        /*0022*/ 	.byte	0x01
	.zero		1


	//----- nvinfo : EIATTR_ANNOTATIONS
	.align		4
        /*0024*/ 	.byte	0x04, 0x55
        /*0026*/ 	.short	(.L_22 - .L_21)


	//   ....[0]....
.L_21:
        /*0028*/ 	.word	0x00000001
        /*002c*/ 	.byte	0x40, 0x07, 0x00, 0x00, 0x01, 0x00, 0x00, 0x00, 0x80, 0x07, 0x00, 0x00, 0x01, 0x00, 0x00, 0x00
        /* <DEDUP_REMOVED lines=368> */
        /*173c*/ 	.byte	0xf0, 0x1e, 0x01, 0x00, 0x01, 0x00, 0x00, 0x00, 0xd0, 0x21, 0x01, 0x00


	//----- nvinfo : EIATTR_MERCURY_ISA_VERSION
	.align		4
.L_22:
        /*1748*/ 	.byte	0x03, 0x5f
        /*174a*/ 	.short	0x0101


	//----- nvinfo : EIATTR_COOP_GROUP_MASK_REGIDS
	.align		4
        /*174c*/ 	.byte	0x04, 0x29
        /*174e*/ 	.short	(.L_24 - .L_23)


	//   ....[0]....
.L_23:
        /*1750*/ 	.word	0xffffffff


	//   ....[1]....
        /*1754*/ 	.word	0xffffffff


	//   ....[2]....
        /*1758*/ 	.word	0xffffffff


	//----- nvinfo : EIATTR_COOP_GROUP_INSTR_OFFSETS
	.align		4
.L_24:
        /*175c*/ 	.byte	0x04, 0x28
        /*175e*/ 	.short	(.L_26 - .L_25)


	//   ....[0]....
.L_25:
        /*1760*/ 	.word	0x00000060


	//   ....[1]....
        /*1764*/ 	.word	0x00000090


	//   ....[2]....
        /*1768*/ 	.word	0x00000190


	//----- nvinfo : EIATTR_MBARRIER_INSTR_OFFSETS
	.align		4
.L_26:
        /*176c*/ 	.byte	0x04, 0x39
        /*176e*/ 	.short	(.L_28 - .L_27)


	//   ....[0]....
.L_27:
        /*1770*/ 	.word	0x000002e0
        /*1774*/ 	.word	0x000000ff
        /*1778*/ 	.word	0x00030000
        /*177c*/ 	.short	0x0100
        /*177e*/ 	.byte	0x0a
	.zero		1


	//   ....[1]....
        /*1780*/ 	.word	0x000002f0
        /*1784*/ 	.word	0x000000ff
        /*1788*/ 	.word	0x00030020
        /*178c*/ 	.short	0x0100
        /*178e*/ 	.byte	0x0a
	.zero		1


	//   ....[2]....
        /*1790*/ 	.word	0x00000300
        /*1794*/ 	.word	0x000000ff
        /*1798*/ 	.word	0x00030008
        /*179c*/ 	.short	0x0100
        /*179e*/ 	.byte	0x0a
	.zero		1


	//   ....[3]....
        /*17a0*/ 	.word	0x00000310
        /*17a4*/ 	.word	0x000000ff
        /*17a8*/ 	.word	0x00030028
        /*17ac*/ 	.short	0x0100
        /*17ae*/ 	.byte	0x0a
	.zero		1


	//   ....[4]....
        /*17b0*/ 	.word	0x00000320
        /*17b4*/ 	.word	0x000000ff
        /*17b8*/ 	.word	0x00030010
        /*17bc*/ 	.short	0x0100
        /*17be*/ 	.byte	0x0a
	.zero		1


	//   ....[5]....
        /*17c0*/ 	.word	0x00000330
        /*17c4*/ 	.word	0x000000ff
        /*17c8*/ 	.word	0x00030030
        /*17cc*/ 	.short	0x0100
        /*17ce*/ 	.byte	0x0a
	.zero		1


	//   ....[6]....
        /*17d0*/ 	.word	0x00000340
        /*17d4*/ 	.word	0x000000ff
        /*17d8*/ 	.word	0x00030018
        /*17dc*/ 	.short	0x0100
        /*17de*/ 	.byte	0x0a
	.zero		1


	//   ....[7]....
        /*17e0*/ 	.word	0x00000350
        /*17e4*/ 	.word	0x000000ff
        /*17e8*/ 	.word	0x00030038
        /*17ec*/ 	.short	0x0100
        /*17ee*/ 	.byte	0x0a
	.zero		1


	//   ....[8]....
        /*17f0*/ 	.word	0x00001220
        /*17f4*/ 	.word	0x00000003
        /*17f8*/ 	.word	0x00030000
        /*17fc*/ 	.short	0x010a
        /*17fe*/ 	.byte	0x3f
	.zero		1


	//   ....[9]....
        /*1800*/ 	.word	0x00003640
        /*1804*/ 	.word	0x00000000
        /*1808*/ 	.word	0x00030000
        /*180c*/ 	.short	0x010a
        /*180e*/ 	.byte	0x3f
	.zero		1


	//   ....[10]....
        /*1810*/ 	.word	0x00005ed0
        /*1814*/ 	.word	0x000000ff
        /*1818*/ 	.word	0x00000000
        /*181c*/ 	.short	0x0101
        /*181e*/ 	.byte	0x09
	.zero		1


	//   ....[11]....
        /*1820*/ 	.word	0x000060c0
        /*1824*/ 	.word	0x000000ff
        /*1828*/ 	.word	0x00000000
        /*182c*/ 	.short	0x0101
        /*182e*/ 	.byte	0x04
	.zero		1


	//   ....[12]....
        /*1830*/ 	.word	0x000162a0
        /*1834*/ 	.word	0x0000000c
        /*1838*/ 	.word	0x00030020
        /*183c*/ 	.short	0x010a
        /*183e*/ 	.byte	0x3f
	.zero		1


	//   ....[13]....
        /*1840*/ 	.word	0x00016ae0
        /*1844*/ 	.word	0x00000003
        /*1848*/ 	.word	0x00000000
        /*184c*/ 	.short	0x010a
        /*184e*/ 	.byte	0x3f
	.zero		1


	//   ....[14]....
        /*1850*/ 	.word	0x00016bb0
        /*1854*/ 	.word	0x00000003
        /*1858*/ 	.word	0x00000000
        /*185c*/ 	.short	0x010a
        /*185e*/ 	.byte	0x3f
	.zero		1


	//   ....[15]....
        /*1860*/ 	.word	0x00016c80
        /*1864*/ 	.word	0x00000003
        /*1868*/ 	.word	0x00000000
        /*186c*/ 	.short	0x010a
        /*186e*/ 	.byte	0x3f
	.zero		1


	//   ....[16]....
        /*1870*/ 	.word	0x00016d50
        /*1874*/ 	.word	0x00000003
        /*1878*/ 	.word	0x00000000
        /*187c*/ 	.short	0x010a
        /*187e*/ 	.byte	0x3f
	.zero		1


	//----- nvinfo : EIATTR_NUM_MBARRIERS
	.align		4
.L_28:
        /*1880*/ 	.byte	0x03, 0x38
        /*1882*/ 	.short	0x0008


	//----- nvinfo : EIATTR_EXIT_INSTR_OFFSETS
	.align		4
        /*1884*/ 	.byte	0x04, 0x1c
        /*1886*/ 	.short	(.L_30 - .L_29)


	//   ....[0]....
.L_29:
        /*1888*/ 	.word	0x00000730


	//   ....[1]....
        /*188c*/ 	.word	0x00006300


	//   ....[2]....
        /*1890*/ 	.word	0x00011670


	//   ....[3]....
        /*1894*/ 	.word	0x000116b0


	//   ....[4]....
        /*1898*/ 	.word	0x00016000


	//   ....[5]....
        /*189c*/ 	.word	0x00016040


	//   ....[6]....
        /*18a0*/ 	.word	0x00016060


	//   ....[7]....
        /*18a4*/ 	.word	0x000169b0


	//   ....[8]....
        /*18a8*/ 	.word	0x00016d80


	//----- nvinfo : EIATTR_MAX_THREADS
	.align		4
.L_30:
        /*18ac*/ 	.byte	0x04, 0x05
        /*18ae*/ 	.short	(.L_32 - .L_31)
.L_31:
        /*18b0*/ 	.word	0x00000100
        /*18b4*/ 	.word	0x00000001
        /*18b8*/ 	.word	0x00000001


	//----- nvinfo : EIATTR_CRS_STACK_SIZE
	.align		4
.L_32:
        /*18bc*/ 	.byte	0x04, 0x1e
        /*18be*/ 	.short	(.L_34 - .L_33)
.L_33:
        /*18c0*/ 	.word	0x00000000


	//----- nvinfo : EIATTR_CBANK_PARAM_SIZE
	.align		4
.L_34:
        /*18c4*/ 	.byte	0x03, 0x19
        /*18c6*/ 	.short	0x0470


	//----- nvinfo : EIATTR_PARAM_CBANK
	.align		4
        /*18c8*/ 	.byte	0x04, 0x0a
        /*18ca*/ 	.short	(.L_36 - .L_35)
	.align		4
.L_35:
        /*18cc*/ 	.word	index@(.nv.constant0._ZN7cutlass13device_kernelINS_4conv6kernel13ConvUniversalINS1_16ConvProblemShapeILNS1_8OperatorE1ELi3EEENS1_10collective14CollectiveConvINS1_46MainloopSm90TmaGmmaWarpSpecializedImplicitGemmILS5_1ELi4ELi3EN4cute5tupleIJNSA_1CILi1EEESD_SD_EEENS1_36KernelImplicitTmaWarpSpecializedSm90ELi1EEENSB_IJNSC_ILi256EEENSC_ILi128EEENSB_IJNSC_ILi64EEEEEEEEENS_6half_tESM_NSA_8TiledMMAINSA_8MMA_AtomIJNSA_4SM904GMMA26MMA_64x128x16_F32F16F16_SSILNSQ_5MajorE0ELSS_1ELNSQ_7ScaleInE1ELST_1EEEEEENSA_6LayoutISE_NSB_IJNSC_ILi0EEESX_SX_EEEEENSB_IJNSA_10UnderscoreES10_S10_EEEEENS7_6detail26Sm90ImplicitGemmTileTraitsINSA_20SM90_TMA_LOAD_IM2COLENSA_14ComposedLayoutINSA_7SwizzleILi3ELi4ELi3EEENSA_18smem_ptr_flag_bitsILi16EEENSW_INSB_IJNSB_IJNSC_ILi8EEENSC_ILi32EEEEEENSB_IJSJ_SD_EEENSB_IJSD_NSC_ILi4EEEEEEEEENSB_IJNSB_IJSJ_NSC_ILi512EEEEEENSB_IJSD_SX_EEENSB_IJSX_NSC_ILi16384EEEEEEEEEEEEEvEENS14_INSA_13SM90_TMA_LOADENS16_IS18_S1A_NSW_INSB_IJNSB_IJSJ_NSC_ILi2EEEEEENSB_IJS1B_S1B_EEES1G_EEENSB_IJNSB_IJSD_NSC_ILi4096EEEEEES1J_NSB_IJSX_NSC_ILi8192EEEEEEEEEEEEEvEEEENS_8epilogue10collective6detail29Sm90TmaWarpSpecializedAdapterINS26_15DefaultEpilogueISM_NSB_IJNSB_IJllllEEESD_SX_EEES2B_NS25_6thread17LinearCombinationISM_Li1EffLNS2C_9ScaleType4KindE0ELNS_15FloatRoundStyleE2ESM_EENS_4gemm15EpilogueDefaultEEEEEvvEEEEvNT_6ParamsE)
        /*18d0*/ 	.short	0x0210
        /*18d2*/ 	.short	0x0470


	//----- nvinfo : EIATTR_SW_WAR
	.align		4
.L_36:
        /*18d4*/ 	.byte	0x04, 0x36
        /*18d6*/ 	.short	(.L_38 - .L_37)
.L_37:
        /*18d8*/ 	.word	0x00000008
.L_38:


//--------------------- .nv.callgraph             --------------------------
	.section	.nv.callgraph,"",@"SHT_CUDA_CALLGRAPH"
	.align	4
	.sectionentsize	8
	.align		4
        /*0000*/ 	.word	0x00000000
	.align		4
        /*0004*/ 	.word	0xffffffff
	.align		4
        /*0008*/ 	.word	0x00000000
	.align		4
        /*000c*/ 	.word	0xfffffffe
	.align		4
        /*0010*/ 	.word	0x00000000
	.align		4
        /*0014*/ 	.word	0xfffffffd
	.align		4
        /*0018*/ 	.word	0x00000000
	.align		4
        /*001c*/ 	.word	0xfffffffc


//--------------------- .nv.constant4             --------------------------
	.section	.nv.constant4,"a",@progbits
	.align	8
	.align		8
.nv.constant4:
        /*0000*/ 	.dword	_ZN39_INTERNAL_ca913010_4_k_cu_3937cb19_26114cuda3std3__45__cpo5beginE
	.align		8
        /*0008*/ 	.dword	_ZN39_INTERNAL_ca913010_4_k_cu_3937cb19_26114cuda3std3__45__cpo3endE
	.align		8
        /*0010*/ 	.dword	_ZN39_INTERNAL_ca913010_4_k_cu_3937cb19_26114cuda3std3__45__cpo6cbeginE
	.align		8
        /*0018*/ 	.dword	_ZN39_INTERNAL_ca913010_4_k_cu_3937cb19_26114cuda3std3__45__cpo4cendE
	.align		8
        /*0020*/ 	.dword	_ZN39_INTERNAL_ca913010_4_k_cu_3937cb19_26114cuda3std3__441_GLOBAL__N__ca913010_4_k_cu_3937cb19_26116ignoreE
	.align		8
        /*0028*/ 	.dword	_ZN39_INTERNAL_ca913010_4_k_cu_3937cb19_26114cuda3std3__419piecewise_constructE
	.align		8
        /*0030*/ 	.dword	_ZN39_INTERNAL_ca913010_4_k_cu_3937cb19_26114cuda3std3__48in_placeE
	.align		8
        /*0038*/ 	.dword	_ZN39_INTERNAL_ca913010_4_k_cu_3937cb19_26114cuda3std6ranges3__45__cpo4swapE
	.align		8
        /*0040*/ 	.dword	_ZN39_INTERNAL_ca913010_4_k_cu_3937cb19_26114cuda3std6ranges3__45__cpo9iter_moveE
	.align		8
        /*0048*/ 	.dword	_ZN39_INTERNAL_ca913010_4_k_cu_3937cb19_26114cute7productE
	.align		8
        /*0050*/ 	.dword	_ZN39_INTERNAL_ca913010_4_k_cu_3937cb19_26114cute1_E


//--------------------- .text._ZN7cutlass13device_kernelINS_4conv6kernel13ConvUniversalINS1_16ConvProblemShapeILNS1_8OperatorE1ELi3EEENS1_10collective14CollectiveConvINS1_46MainloopSm90TmaGmmaWarpSpecializedImplicitGemmILS5_1ELi4ELi3EN4cute5tupleIJNSA_1CILi1EEESD_SD_EEENS1_36KernelImplicitTmaWarpSpecializedSm90ELi1EEENSB_IJNSC_ILi256EEENSC_ILi128EEENSB_IJNSC_ILi64EEEEEEEEENS_6half_tESM_NSA_8TiledMMAINSA_8MMA_AtomIJNSA_4SM904GMMA26MMA_64x128x16_F32F16F16_SSILNSQ_5MajorE0ELSS_1ELNSQ_7ScaleInE1ELST_1EEEEEENSA_6LayoutISE_NSB_IJNSC_ILi0EEESX_SX_EEEEENSB_IJNSA_10UnderscoreES10_S10_EEEEENS7_6detail26Sm90ImplicitGemmTileTraitsINSA_20SM90_TMA_LOAD_IM2COLENSA_14ComposedLayoutINSA_7SwizzleILi3ELi4ELi3EEENSA_18smem_ptr_flag_bitsILi16EEENSW_INSB_IJNSB_IJNSC_ILi8EEENSC_ILi32EEEEEENSB_IJSJ_SD_EEENSB_IJSD_NSC_ILi4EEEEEEEEENSB_IJNSB_IJSJ_NSC_ILi512EEEEEENSB_IJSD_SX_EEENSB_IJSX_NSC_ILi16384EEEEEEEEEEEEEvEENS14_INSA_13SM90_TMA_LOADENS16_IS18_S1A_NSW_INSB_IJNSB_IJSJ_NSC_ILi2EEEEEENSB_IJS1B_S1B_EEES1G_EEENSB_IJNSB_IJSD_NSC_ILi4096EEEEEES1J_NSB_IJSX_NSC_ILi8192EEEEEEEEEEEEEvEEEENS_8epilogue10collective6detail29Sm90TmaWarpSpecializedAdapterINS26_15DefaultEpilogueISM_NSB_IJNSB_IJllllEEESD_SX_EEES2B_NS25_6thread17LinearCombinationISM_Li1EffLNS2C_9ScaleType4KindE0ELNS_15FloatRoundStyleE2ESM_EENS_4gemm15EpilogueDefaultEEEEEvvEEEEvNT_6ParamsE --------------------------
	.section	.text._ZN7cutlass13device_kernelINS_4conv6kernel13ConvUniversalINS1_16ConvProblemShapeILNS1_8OperatorE1ELi3EEENS1_10collective14CollectiveConvINS1_46MainloopSm90TmaGmmaWarpSpecializedImplicitGemmILS5_1ELi4ELi3EN4cute5tupleIJNSA_1CILi1EEESD_SD_EEENS1_36KernelImplicitTmaWarpSpecializedSm90ELi1EEENSB_IJNSC_ILi256EEENSC_ILi128EEENSB_IJNSC_ILi64EEEEEEEEENS_6half_tESM_NSA_8TiledMMAINSA_8MMA_AtomIJNSA_4SM904GMMA26MMA_64x128x16_F32F16F16_SSILNSQ_5MajorE0ELSS_1ELNSQ_7ScaleInE1ELST_1EEEEEENSA_6LayoutISE_NSB_IJNSC_ILi0EEESX_SX_EEEEENSB_IJNSA_10UnderscoreES10_S10_EEEEENS7_6detail26Sm90ImplicitGemmTileTraitsINSA_20SM90_TMA_LOAD_IM2COLENSA_14ComposedLayoutINSA_7SwizzleILi3ELi4ELi3EEENSA_18smem_ptr_flag_bitsILi16EEENSW_INSB_IJNSB_IJNSC_ILi8EEENSC_ILi32EEEEEENSB_IJSJ_SD_EEENSB_IJSD_NSC_ILi4EEEEEEEEENSB_IJNSB_IJSJ_NSC_ILi512EEEEEENSB_IJSD_SX_EEENSB_IJSX_NSC_ILi16384EEEEEEEEEEEEEvEENS14_INSA_13SM90_TMA_LOADENS16_IS18_S1A_NSW_INSB_IJNSB_IJSJ_NSC_ILi2EEEEEENSB_IJS1B_S1B_EEES1G_EEENSB_IJNSB_IJSD_NSC_ILi4096EEEEEES1J_NSB_IJSX_NSC_ILi8192EEEEEEEEEEEEEvEEEENS_8epilogue10collective6detail29Sm90TmaWarpSpecializedAdapterINS26_15DefaultEpilogueISM_NSB_IJNSB_IJllllEEESD_SX_EEES2B_NS25_6thread17LinearCombinationISM_Li1EffLNS2C_9ScaleType4KindE0ELNS_15FloatRoundStyleE2ESM_EENS_4gemm15EpilogueDefaultEEEEEvvEEEEvNT_6ParamsE,"ax",@progbits
	.align	128
.text._ZN7cutlass13device_kernelINS_4conv6kernel13ConvUniversalINS1_16ConvProblemShapeILNS1_8OperatorE1ELi3EEENS1_10collective14CollectiveConvINS1_46MainloopSm90TmaGmmaWarpSpecializedImplicitGemmILS5_1ELi4ELi3EN4cute5tupleIJNSA_1CILi1EEESD_SD_EEENS1_36KernelImplicitTmaWarpSpecializedSm90ELi1EEENSB_IJNSC_ILi256EEENSC_ILi128EEENSB_IJNSC_ILi64EEEEEEEEENS_6half_tESM_NSA_8TiledMMAINSA_8MMA_AtomIJNSA_4SM904GMMA26MMA_64x128x16_F32F16F16_SSILNSQ_5MajorE0ELSS_1ELNSQ_7ScaleInE1ELST_1EEEEEENSA_6LayoutISE_NSB_IJNSC_ILi0EEESX_SX_EEEEENSB_IJNSA_10UnderscoreES10_S10_EEEEENS7_6detail26Sm90ImplicitGemmTileTraitsINSA_20SM90_TMA_LOAD_IM2COLENSA_14ComposedLayoutINSA_7SwizzleILi3ELi4ELi3EEENSA_18smem_ptr_flag_bitsILi16EEENSW_INSB_IJNSB_IJNSC_ILi8EEENSC_ILi32EEEEEENSB_IJSJ_SD_EEENSB_IJSD_NSC_ILi4EEEEEEEEENSB_IJNSB_IJSJ_NSC_ILi512EEEEEENSB_IJSD_SX_EEENSB_IJSX_NSC_ILi16384EEEEEEEEEEEEEvEENS14_INSA_13SM90_TMA_LOADENS16_IS18_S1A_NSW_INSB_IJNSB_IJSJ_NSC_ILi2EEEEEENSB_IJS1B_S1B_EEES1G_EEENSB_IJNSB_IJSD_NSC_ILi4096EEEEEES1J_NSB_IJSX_NSC_ILi8192EEEEEEEEEEEEEvEEEENS_8epilogue10collective6detail29Sm90TmaWarpSpecializedAdapterINS26_15DefaultEpilogueISM_NSB_IJNSB_IJllllEEESD_SX_EEES2B_NS25_6thread17LinearCombinationISM_Li1EffLNS2C_9ScaleType4KindE0ELNS_15FloatRoundStyleE2ESM_EENS_4gemm15EpilogueDefaultEEEEEvvEEEEvNT_6ParamsE:
        .type           _ZN7cutlass13device_kernelINS_4conv6kernel13ConvUniversalINS1_16ConvProblemShapeILNS1_8OperatorE1ELi3EEENS1_10collective14CollectiveConvINS1_46MainloopSm90TmaGmmaWarpSpecializedImplicitGemmILS5_1ELi4ELi3EN4cute5tupleIJNSA_1CILi1EEESD_SD_EEENS1_36KernelImplicitTmaWarpSpecializedSm90ELi1EEENSB_IJNSC_ILi256EEENSC_ILi128EEENSB_IJNSC_ILi64EEEEEEEEENS_6half_tESM_NSA_8TiledMMAINSA_8MMA_AtomIJNSA_4SM904GMMA26MMA_64x128x16_F32F16F16_SSILNSQ_5MajorE0ELSS_1ELNSQ_7ScaleInE1ELST_1EEEEEENSA_6LayoutISE_NSB_IJNSC_ILi0EEESX_SX_EEEEENSB_IJNSA_10UnderscoreES10_S10_EEEEENS7_6detail26Sm90ImplicitGemmTileTraitsINSA_20SM90_TMA_LOAD_IM2COLENSA_14ComposedLayoutINSA_7SwizzleILi3ELi4ELi3EEENSA_18smem_ptr_flag_bitsILi16EEENSW_INSB_IJNSB_IJNSC_ILi8EEENSC_ILi32EEEEEENSB_IJSJ_SD_EEENSB_IJSD_NSC_ILi4EEEEEEEEENSB_IJNSB_IJSJ_NSC_ILi512EEEEEENSB_IJSD_SX_EEENSB_IJSX_NSC_ILi16384EEEEEEEEEEEEEvEENS14_INSA_13SM90_TMA_LOADENS16_IS18_S1A_NSW_INSB_IJNSB_IJSJ_NSC_ILi2EEEEEENSB_IJS1B_S1B_EEES1G_EEENSB_IJNSB_IJSD_NSC_ILi4096EEEEEES1J_NSB_IJSX_NSC_ILi8192EEEEEEEEEEEEEvEEEENS_8epilogue10collective6detail29Sm90TmaWarpSpecializedAdapterINS26_15DefaultEpilogueISM_NSB_IJNSB_IJllllEEESD_SX_EEES2B_NS25_6thread17LinearCombinationISM_Li1EffLNS2C_9ScaleType4KindE0ELNS_15FloatRoundStyleE2ESM_EENS_4gemm15EpilogueDefaultEEEEEvvEEEEvNT_6ParamsE,@function
        .size           _ZN7cutlass13device_kernelINS_4conv6kernel13ConvUniversalINS1_16ConvProblemShapeILNS1_8OperatorE1ELi3EEENS1_10collective14CollectiveConvINS1_46MainloopSm90TmaGmmaWarpSpecializedImplicitGemmILS5_1ELi4ELi3EN4cute5tupleIJNSA_1CILi1EEESD_SD_EEENS1_36KernelImplicitTmaWarpSpecializedSm90ELi1EEENSB_IJNSC_ILi256EEENSC_ILi128EEENSB_IJNSC_ILi64EEEEEEEEENS_6half_tESM_NSA_8TiledMMAINSA_8MMA_AtomIJNSA_4SM904GMMA26MMA_64x128x16_F32F16F16_SSILNSQ_5MajorE0ELSS_1ELNSQ_7ScaleInE1ELST_1EEEEEENSA_6LayoutISE_NSB_IJNSC_ILi0EEESX_SX_EEEEENSB_IJNSA_10UnderscoreES10_S10_EEEEENS7_6detail26Sm90ImplicitGemmTileTraitsINSA_20SM90_TMA_LOAD_IM2COLENSA_14ComposedLayoutINSA_7SwizzleILi3ELi4ELi3EEENSA_18smem_ptr_flag_bitsILi16EEENSW_INSB_IJNSB_IJNSC_ILi8EEENSC_ILi32EEEEEENSB_IJSJ_SD_EEENSB_IJSD_NSC_ILi4EEEEEEEEENSB_IJNSB_IJSJ_NSC_ILi512EEEEEENSB_IJSD_SX_EEENSB_IJSX_NSC_ILi16384EEEEEEEEEEEEEvEENS14_INSA_13SM90_TMA_LOADENS16_IS18_S1A_NSW_INSB_IJNSB_IJSJ_NSC_ILi2EEEEEENSB_IJS1B_S1B_EEES1G_EEENSB_IJNSB_IJSD_NSC_ILi4096EEEEEES1J_NSB_IJSX_NSC_ILi8192EEEEEEEEEEEEEvEEEENS_8epilogue10collective6detail29Sm90TmaWarpSpecializedAdapterINS26_15DefaultEpilogueISM_NSB_IJNSB_IJllllEEESD_SX_EEES2B_NS25_6thread17LinearCombinationISM_Li1EffLNS2C_9ScaleType4KindE0ELNS_15FloatRoundStyleE2ESM_EENS_4gemm15EpilogueDefaultEEEEEvvEEEEvNT_6ParamsE,(.L_x_535 - _ZN7cutlass13device_kernelINS_4conv6kernel13ConvUniversalINS1_16ConvProblemShapeILNS1_8OperatorE1ELi3EEENS1_10collective14CollectiveConvINS1_46MainloopSm90TmaGmmaWarpSpecializedImplicitGemmILS5_1ELi4ELi3EN4cute5tupleIJNSA_1CILi1EEESD_SD_EEENS1_36KernelImplicitTmaWarpSpecializedSm90ELi1EEENSB_IJNSC_ILi256EEENSC_ILi128EEENSB_IJNSC_ILi64EEEEEEEEENS_6half_tESM_NSA_8TiledMMAINSA_8MMA_AtomIJNSA_4SM904GMMA26MMA_64x128x16_F32F16F16_SSILNSQ_5MajorE0ELSS_1ELNSQ_7ScaleInE1ELST_1EEEEEENSA_6LayoutISE_NSB_IJNSC_ILi0EEESX_SX_EEEEENSB_IJNSA_10UnderscoreES10_S10_EEEEENS7_6detail26Sm90ImplicitGemmTileTraitsINSA_20SM90_TMA_LOAD_IM2COLENSA_14ComposedLayoutINSA_7SwizzleILi3ELi4ELi3EEENSA_18smem_ptr_flag_bitsILi16EEENSW_INSB_IJNSB_IJNSC_ILi8EEENSC_ILi32EEEEEENSB_IJSJ_SD_EEENSB_IJSD_NSC_ILi4EEEEEEEEENSB_IJNSB_IJSJ_NSC_ILi512EEEEEENSB_IJSD_SX_EEENSB_IJSX_NSC_ILi16384EEEEEEEEEEEEEvEENS14_INSA_13SM90_TMA_LOADENS16_IS18_S1A_NSW_INSB_IJNSB_IJSJ_NSC_ILi2EEEEEENSB_IJS1B_S1B_EEES1G_EEENSB_IJNSB_IJSD_NSC_ILi4096EEEEEES1J_NSB_IJSX_NSC_ILi8192EEEEEEEEEEEEEvEEEENS_8epilogue10collective6detail29Sm90TmaWarpSpecializedAdapterINS26_15DefaultEpilogueISM_NSB_IJNSB_IJllllEEESD_SX_EEES2B_NS25_6thread17LinearCombinationISM_Li1EffLNS2C_9ScaleType4KindE0ELNS_15FloatRoundStyleE2ESM_EENS_4gemm15EpilogueDefaultEEEEEvvEEEEvNT_6ParamsE)
        .other          _ZN7cutlass13device_kernelINS_4conv6kernel13ConvUniversalINS1_16ConvProblemShapeILNS1_8OperatorE1ELi3EEENS1_10collective14CollectiveConvINS1_46MainloopSm90TmaGmmaWarpSpecializedImplicitGemmILS5_1ELi4ELi3EN4cute5tupleIJNSA_1CILi1EEESD_SD_EEENS1_36KernelImplicitTmaWarpSpecializedSm90ELi1EEENSB_IJNSC_ILi256EEENSC_ILi128EEENSB_IJNSC_ILi64EEEEEEEEENS_6half_tESM_NSA_8TiledMMAINSA_8MMA_AtomIJNSA_4SM904GMMA26MMA_64x128x16_F32F16F16_SSILNSQ_5MajorE0ELSS_1ELNSQ_7ScaleInE1ELST_1EEEEEENSA_6LayoutISE_NSB_IJNSC_ILi0EEESX_SX_EEEEENSB_IJNSA_10UnderscoreES10_S10_EEEEENS7_6detail26Sm90ImplicitGemmTileTraitsINSA_20SM90_TMA_LOAD_IM2COLENSA_14ComposedLayoutINSA_7SwizzleILi3ELi4ELi3EEENSA_18smem_ptr_flag_bitsILi16EEENSW_INSB_IJNSB_IJNSC_ILi8EEENSC_ILi32EEEEEENSB_IJSJ_SD_EEENSB_IJSD_NSC_ILi4EEEEEEEEENSB_IJNSB_IJSJ_NSC_ILi512EEEEEENSB_IJSD_SX_EEENSB_IJSX_NSC_ILi16384EEEEEEEEEEEEEvEENS14_INSA_13SM90_TMA_LOADENS16_IS18_S1A_NSW_INSB_IJNSB_IJSJ_NSC_ILi2EEEEEENSB_IJS1B_S1B_EEES1G_EEENSB_IJNSB_IJSD_NSC_ILi4096EEEEEES1J_NSB_IJSX_NSC_ILi8192EEEEEEEEEEEEEvEEEENS_8epilogue10collective6detail29Sm90TmaWarpSpecializedAdapterINS26_15DefaultEpilogueISM_NSB_IJNSB_IJllllEEESD_SX_EEES2B_NS25_6thread17LinearCombinationISM_Li1EffLNS2C_9ScaleType4KindE0ELNS_15FloatRoundStyleE2ESM_EENS_4gemm15EpilogueDefaultEEEEEvvEEEEvNT_6ParamsE,@"STO_CUDA_ENTRY STV_DEFAULT"
_ZN7cutlass13device_kernelINS_4conv6kernel13ConvUniversalINS1_16ConvProblemShapeILNS1_8OperatorE1ELi3EEENS1_10collective14CollectiveConvINS1_46MainloopSm90TmaGmmaWarpSpecializedImplicitGemmILS5_1ELi4ELi3EN4cute5tupleIJNSA_1CILi1EEESD_SD_EEENS1_36KernelImplicitTmaWarpSpecializedSm90ELi1EEENSB_IJNSC_ILi256EEENSC_ILi128EEENSB_IJNSC_ILi64EEEEEEEEENS_6half_tESM_NSA_8TiledMMAINSA_8MMA_AtomIJNSA_4SM904GMMA26MMA_64x128x16_F32F16F16_SSILNSQ_5MajorE0ELSS_1ELNSQ_7ScaleInE1ELST_1EEEEEENSA_6LayoutISE_NSB_IJNSC_ILi0EEESX_SX_EEEEENSB_IJNSA_10UnderscoreES10_S10_EEEEENS7_6detail26Sm90ImplicitGemmTileTraitsINSA_20SM90_TMA_LOAD_IM2COLENSA_14ComposedLayoutINSA_7SwizzleILi3ELi4ELi3EEENSA_18smem_ptr_flag_bitsILi16EEENSW_INSB_IJNSB_IJNSC_ILi8EEENSC_ILi32EEEEEENSB_IJSJ_SD_EEENSB_IJSD_NSC_ILi4EEEEEEEEENSB_IJNSB_IJSJ_NSC_ILi512EEEEEENSB_IJSD_SX_EEENSB_IJSX_NSC_ILi16384EEEEEEEEEEEEEvEENS14_INSA_13SM90_TMA_LOADENS16_IS18_S1A_NSW_INSB_IJNSB_IJSJ_NSC_ILi2EEEEEENSB_IJS1B_S1B_EEES1G_EEENSB_IJNSB_IJSD_NSC_ILi4096EEEEEES1J_NSB_IJSX_NSC_ILi8192EEEEEEEEEEEEEvEEEENS_8epilogue10collective6detail29Sm90TmaWarpSpecializedAdapterINS26_15DefaultEpilogueISM_NSB_IJNSB_IJllllEEESD_SX_EEES2B_NS25_6thread17LinearCombinationISM_Li1EffLNS2C_9ScaleType4KindE0ELNS_15FloatRoundStyleE2ESM_EENS_4gemm15EpilogueDefaultEEEEEvvEEEEvNT_6ParamsE:
[----:B------:R-:W0:Y:S01]  /*0000*/  LDC R1, c[0x0][0x28] ;  /* 0x00000a00ff017b82 */ /* 0x000e220000000800 */
[----:B------:R-:W1:Y:S01]  /*0010*/  S2R R4, SR_TID.X ;  /* 0x0000000000047919 */ /* 0x000e620000002100 */
[----:B------:R-:W-:Y:S01]  /*0020*/  ELECT P0, URZ, PT ;  /* 0x00000000003f782f */ /* 0x000fe20003800000 */
[----:B------:R-:W-:Y:S01]  /*0030*/  BSSY B0, `(.L_x_0) ;  /* 0x0000015000007945 */ /* 0x000fe20003800000 */
[----:B0-----:R-:W-:Y:S01]  /*0040*/  VIADD R1, R1, 0xfffffc18 ;  /* 0xfffffc1801017836 */ /* 0x001fe20000000000 */
[----:B-1----:R-:W-:-:S05]  /*0050*/  SHF.R.U32.HI R0, RZ, 0x5, R4 ;  /* 0x00000005ff007819 */ /* 0x002fca0000011604 */
[----:B------:R-:W0:Y:S02]  /*0060*/  SHFL.IDX PT, R2, R0, RZ, 0x1f ;  /* 0x00001fff00027589 */ /* 0x000e2400000e0000 */
[----:B0-----:R-:W-:Y:S02]  /*0070*/  R2UR UR4, R2 ;  /* 0x00000000020472ca */ /* 0x001fe400000e0000 */
[----:B------:R-:W-:-:S06]  /*0080*/  SHF.R.U32.HI R2, RZ, 0x7, R4 ;  /* 0x00000007ff027819 */ /* 0x000fcc0000011604 */
[----:B------:R-:W0:Y:S05]  /*0090*/  SHFL.IDX PT, R2, R2, RZ, 0x1f ;  /* 0x00001fff02027589 */ /* 0x000e2a00000e0000 */
[----:B------:R-:W-:Y:S02]  /*00a0*/  USHF.R.S32.HI UR5, URZ, 0x1f, UR4 ;  /* 0x0000001f3f057899 */ /* 0x000fe40008011404 */
[----:B------:R-:W-:Y:S02]  /*00b0*/  ISETP.NE.OR P0, PT, RZ, UR4, !P0 ;  /* 0x00000004ff007c0c */ /* 0x000fe4000c705670 */
[----:B------:R-:W-:-:S04]  /*00c0*/  ULEA.HI UR5, UR5, UR4, URZ, 0x2 ;  /* 0x0000000405057291 */ /* 0x000fc8000f8f103f */
[----:B------:R-:W-:-:S04]  /*00d0*/  ULOP3.LUT UR5, UR5, 0xfffffffc, URZ, 0xc0, !UPT ;  /* 0xfffffffc05057892 */ /* 0x000fc8000f8ec03f */
[----:B------:R-:W-:-:S03]  /*00e0*/  UIADD3 UR7, UR4, -UR5, URZ ;  /* 0x8000000504077290 */ /* 0x000fc6000fffe03f */
[----:B------:R-:W-:Y:S09]  /*00f0*/  @P0 BRA `(.L_x_1) ;  /* 0x0000000000200947 */ /* 0x000ff20003800000 */
[----:B------:R-:W-:Y:S02]  /*0100*/  ULDC.64 UR4, c[0x0][0x198] ;  /* 0x0000660000047ab9 */ /* 0x000fe40000000a00 */
[----:B------:R-:W-:Y:S02]  /*0110*/  UIADD3 UR8, UP0, UR4, 0xf0, URZ ;  /* 0x000000f004087890 */ /* 0x000fe4000ff1e03f */
[----:B------:R-:W-:Y:S02]  /*0120*/  UIADD3 UR4, UP1, UR4, 0x270, URZ ;  /* 0x0000027004047890 */ /* 0x000fe4000ff3e03f */
[----:B------:R-:W-:Y:S02]  /*0130*/  UIADD3.X UR9, URZ, UR5, URZ, UP0, !UPT ;  /* 0x000000053f097290 */ /* 0x000fe400087fe43f */
[----:B------:R-:W-:-:S07]  /*0140*/  UIADD3.X UR5, URZ, UR5, URZ, UP1, !UPT ;  /* 0x000000053f057290 */ /* 0x000fce0008ffe43f */
[----:B------:R1:W-:Y:S02]  /*0150*/  UTMACCTL.PF [UR8] ;  /* 0x00000000080079b9 */ /* 0x0003e40008040000 */
[----:B------:R1:W-:Y:S02]  /*0160*/  UTMACCTL.PF [UR4] ;  /* 0x00000000040079b9 */ /* 0x0003e40008040000 */
[----:B-1----:R-:W-:Y:S01]  /*0170*/  NOP ;  /* 0x0000000000007918 */ /* 0x002fe20000000000 */
.L_x_1:
[----:B------:R-:W-:Y:S05]  /*0180*/  BSYNC B0 ;  /* 0x0000000000007941 */ /* 0x000fea0003800000 */
.L_x_0:
[----:B------:R-:W1:Y:S01]  /*0190*/  SHFL.IDX PT, R0, R0, RZ, 0x1f ;  /* 0x00001fff00007589 */ /* 0x000e6200000e0000 */
[----:B0-----:R-:W-:-:S13]  /*01a0*/  R2UR UR12, R2 ;  /* 0x00000000020c72ca */ /* 0x001fda00000e0000 */
[----:B------:R-:W-:Y:S02]  /*01b0*/  ULOP3.LUT UP0, URZ, UR12, UR7, URZ, 0xfc, !UPT ;  /* 0x000000070c3f7292 */ /* 0x000fe4000f80fc3f */
[----:B------:R-:W-:Y:S02]  /*01c0*/  UISETP.NE.AND UP1, UPT, UR12, 0x1, UPT ;  /* 0x000000010c00788c */ /* 0x000fe4000bf25270 */
[----:B------:R-:W-:-:S04]  /*01d0*/  USEL UR6, URZ, 0x1, UP0 ;  /* 0x000000013f067887 */ /* 0x000fc80008000000 */
[----:B------:R-:W-:Y:S01]  /*01e0*/  USEL UR6, UR6, 0x2, UP1 ;  /* 0x0000000206067887 */ /* 0x000fe20008800000 */
[----:B-1----:R-:W-:-:S13]  /*01f0*/  ISETP.NE.AND P0, PT, R0, RZ, PT ;  /* 0x000000ff0000720c */ /* 0x002fda0003f05270 */
[----:B------:R-:W-:Y:S05]  /*0200*/  @P0 BRA `(.L_x_2) ;  /* 0x0000000000580947 */ /* 0x000fea0003800000 */
[----:B------:R-:W0:Y:S01]  /*0210*/  S2UR UR10, SR_CgaCtaId ;  /* 0x00000000000a79c3 */ /* 0x000e220000008800 */
[----:B------:R-:W-:Y:S01]  /*0220*/  UMOV UR4, 0x400 ;  /* 0x0000040000047882 */ /* 0x000fe20000000000 */
[----:B------:R-:W-:Y:S01]  /*0230*/  UMOV UR5, 0x1 ;  /* 0x0000000100057882 */ /* 0x000fe20000000000 */
[----:B------:R-:W-:Y:S01]  /*0240*/  UMOV UR8, 0x80 ;  /* 0x0000008000087882 */ /* 0x000fe20000000000 */
[----:B------:R-:W-:Y:S01]  /*0250*/  ELECT P0, URZ, PT ;  /* 0x00000000003f782f */ /* 0x000fe20003800000 */
[----:B------:R-:W-:-:S04]  /*0260*/  UIADD3 UR8, -UR8, 0x100000, URZ ;  /* 0x0010000008087890 */ /* 0x000fc8000fffe13f */
[----:B------:R-:W-:Y:S02]  /*0270*/  USHF.L.U32 UR9, UR8, 0xb, URZ ;  /* 0x0000000b08097899 */ /* 0x000fe4000800063f */
[----:B------:R-:W-:Y:S02]  /*0280*/  USHF.L.U32 UR8, UR8, 0x1, URZ ;  /* 0x0000000108087899 */ /* 0x000fe4000800063f */
[----:B0-----:R-:W-:Y:S02]  /*0290*/  ULEA UR10, UR10, UR4, 0x18 ;  /* 0x000000040a0a7291 */ /* 0x001fe4000f8ec03f */
[----:B------:R-:W-:-:S04]  /*02a0*/  UIADD3 UR4, -UR5, 0x100000, URZ ;  /* 0x0010000005047890 */ /* 0x000fc8000fffe13f */
[----:B------:R-:W-:Y:S02]  /*02b0*/  USHF.L.U32 UR5, UR4, 0xb, URZ ;  /* 0x0000000b04057899 */ /* 0x000fe4000800063f */
[----:B------:R-:W-:Y:S01]  /*02c0*/  USHF.L.U32 UR4, UR4, 0x1, URZ ;  /* 0x0000000104047899 */ /* 0x000fe2000800063f */
[----:B------:R-:W0:Y:S11]  /*02d0*/  FENCE.VIEW.ASYNC.S ;  /* 0x00000000000073c6 */ /* 0x000e360000000000 */
[----:B0-----:R0:W1:Y:S01]  /*02e0*/  SYNCS.EXCH.64 URZ, [UR10+0x30000], UR4 ;  /* 0x030000040a3f75b2 */ /* 0x0010620008000100 */
[----:B------:R0:W2:Y:S01]  /*02f0*/  SYNCS.EXCH.64 URZ, [UR10+0x30020], UR8 ;  /* 0x030020080a3f75b2 */ /* 0x0000a20008000100 */
[----:B------:R0:W3:Y:S01]  /*0300*/  SYNCS.EXCH.64 URZ, [UR10+0x30008], UR4 ;  /* 0x030008040a3f75b2 */ /* 0x0000e20008000100 */
[----:B------:R0:W4:Y:S01]  /*0310*/  SYNCS.EXCH.64 URZ, [UR10+0x30028], UR8 ;  /* 0x030028080a3f75b2 */ /* 0x0001220008000100 */
[----:B------:R0:W0:Y:S01]  /*0320*/  SYNCS.EXCH.64 URZ, [UR10+0x30010], UR4 ;  /* 0x030010040a3f75b2 */ /* 0x0000220008000100 */
[----:B------:R0:W0:Y:S01]  /*0330*/  SYNCS.EXCH.64 URZ, [UR10+0x30030], UR8 ;  /* 0x030030080a3f75b2 */ /* 0x0000220008000100 */
[----:B------:R0:W0:Y:S01]  /*0340*/  SYNCS.EXCH.64 URZ, [UR10+0x30018], UR4 ;  /* 0x030018040a3f75b2 */ /* 0x0000220008000100 */
[----:B------:R0:W0:Y:S01]  /*0350*/  SYNCS.EXCH.64 URZ, [UR10+0x30038], UR8 ;  /* 0x030038080a3f75b2 */ /* 0x0000220008000100 */
[----:B------:R-:W-:Y:S01]  /*0360*/  NOP ;  /* 0x0000000000007918 */ /* 0x000fe20000000000 */
.L_x_2:
[----:B0-----:R-:W-:Y:S01]  /*0370*/  ULDC.64 UR4, c[0x0][0x618] ;  /* 0x0001860000047ab9 */ /* 0x001fe20000000a00 */
[----:B------:R-:W-:Y:S01]  /*0380*/  NOP ;  /* 0x0000000000007918 */ /* 0x000fe20000000000 */
[----:B------:R-:W-:Y:S01]  /*0390*/  ISETP.NE.U32.AND P0, PT, RZ, UR4, PT ;  /* 0x00000004ff007c0c */ /* 0x000fe2000bf05070 */
[----:B------:R-:W-:Y:S01]  /*03a0*/  NOP ;  /* 0x0000000000007918 */ /* 0x000fe20000000000 */
[----:B------:R-:W-:Y:S01]  /*03b0*/  ULDC.64 UR20, c[0x0][0x208] ;  /* 0x0000820000147ab9 */ /* 0x000fe20000000a00 */
[----:B-1234-:R-:W-:Y:S01]  /*03c0*/  BAR.SYNC.DEFER_BLOCKING 0x0 ;  /* 0x0000000000007b1d */ /* 0x01efe20000010000 */
[----:B------:R-:W-:-:S13]  /*03d0*/  ISETP.NE.AND.EX P0, PT, RZ, UR5, PT, P0 ;  /* 0x00000005ff007c0c */ /* 0x000fda000bf05300 */
[----:B------:R-:W-:Y:S05]  /*03e0*/  @!P0 BRA `(.L_x_3) ;  /* 0x0000000000208947 */ /* 0x000fea0003800000 */
[----:B------:R-:W0:Y:S02]  /*03f0*/  LDC.64 R2, c[0x0][0x618] ;  /* 0x00018600ff027b82 */ /* 0x000e240000000a00 */
[----:B0-----:R-:W2:Y:S02]  /*0400*/  LDG.E.64 R2, desc[UR20][R2.64] ;  /* 0x0000001402027981 */ /* 0x001ea4000c1e1b00 */
[----:B--2---:R-:W-:-:S04]  /*0410*/  ISETP.NE.U32.AND P0, PT, R2, RZ, PT ;  /* 0x000000ff0200720c */ /* 0x004fc80003f05070 */
[----:B------:R-:W-:-:S13]  /*0420*/  ISETP.NE.AND.EX P0, PT, R3, RZ, PT, P0 ;  /* 0x000000ff0300720c */ /* 0x000fda0003f05300 */
[----:B------:R-:W-:Y:S05]  /*0430*/  @!P0 BRA `(.L_x_3) ;  /* 0x00000000000c8947 */ /* 0x000fea0003800000 */
[----:B------:R-:W2:Y:S02]  /*0440*/  LD.E R2, desc[UR20][R2.64] ;  /* 0x0000001402027980 */ /* 0x000ea4000c101900 */
[----:B--2---:R-:W-:Y:S01]  /*0450*/  R2UR UR11, R2 ;  /* 0x00000000020b72ca */ /* 0x004fe200000e0000 */
[----:B------:R-:W-:-:S14]  /*0460*/  BRA `(.L_x_4) ;  /* 0x0000000000247947 */ /* 0x000fdc0003800000 */
.L_x_3:
[----:B------:R-:W-:Y:S02]  /*0470*/  ULDC.64 UR4, c[0x0][0x608] ;  /* 0x0001820000047ab9 */ /* 0x000fe40000000a00 */
[----:B------:R-:W-:-:S04]  /*0480*/  ISETP.NE.U32.AND P0, PT, RZ, UR4, PT ;  /* 0x00000004ff007c0c */ /* 0x000fc8000bf05070 */
[----:B------:R-:W-:-:S13]  /*0490*/  ISETP.NE.AND.EX P0, PT, RZ, UR5, PT, P0 ;  /* 0x00000005ff007c0c */ /* 0x000fda000bf05300 */
[----:B------:R-:W-:Y:S05]  /*04a0*/  @!P0 BRA `(.L_x_5) ;  /* 0x0000000000108947 */ /* 0x000fea0003800000 */
[----:B------:R-:W0:Y:S02]  /*04b0*/  LDC.64 R2, c[0x0][0x608] ;  /* 0x00018200ff027b82 */ /* 0x000e240000000a00 */
[----:B0-----:R-:W2:Y:S02]  /*04c0*/  LDG.E R2, desc[UR20][R2.64] ;  /* 0x0000001402027981 */ /* 0x001ea4000c1e1900 */
[----:B--2---:R-:W-:Y:S01]  /*04d0*/  R2UR UR11, R2 ;  /* 0x00000000020b72ca */ /* 0x004fe200000e0000 */
[----:B------:R-:W-:-:S14]  /*04e0*/  BRA `(.L_x_4) ;  /* 0x0000000000047947 */ /* 0x000fdc0003800000 */
.L_x_5:
[----:B------:R-:W-:-:S05]  /*04f0*/  ULDC UR11, c[0x0][0x600] ;  /* 0x00018000000b7ab9 */ /* 0x000fca0000000800 */
.L_x_4:
[----:B------:R-:W-:Y:S02]  /*0500*/  ULDC.64 UR4, c[0x0][0x620] ;  /* 0x0001880000047ab9 */ /* 0x000fe40000000a00 */
[----:B------:R-:W-:-:S04]  /*0510*/  ISETP.NE.U32.AND P0, PT, RZ, UR4, PT ;  /* 0x00000004ff007c0c */ /* 0x000fc8000bf05070 */
        /* <DEDUP_REMOVED lines=10> */
.L_x_6:
        /* <DEDUP_REMOVED lines=8> */
.L_x_8:
[----:B------:R-:W-:-:S05]  /*0640*/  ULDC UR22, c[0x0][0x604] ;  /* 0x0001810000167ab9 */ /* 0x000fca0000000800 */
.L_x_7:
[----:B------:R-:W-:Y:S01]  /*0650*/  ULDC UR4, c[0x0][0x3dc] ;  /* 0x0000f70000047ab9 */ /* 0x000fe20000000800 */
[----:B------:R-:W-:Y:S01]  /*0660*/  ISETP.NE.AND P0, PT, RZ, UR12, PT ;  /* 0x0000000cff007c0c */ /* 0x000fe2000bf05270 */
[----:B------:R-:W-:Y:S01]  /*0670*/  UIADD3 UR4, UR4, 0x3f, URZ ;  /* 0x0000003f04047890 */ /* 0x000fe2000fffe03f */
[----:B------:R-:W-:-:S03]  /*0680*/  ULDC.64 UR8, c[0x0][0x3e0] ;  /* 0x0000f80000087ab9 */ /* 0x000fc60000000a00 */
[----:B------:R-:W-:Y:S02]  /*0690*/  USHF.R.S32.HI UR5, URZ, 0x1f, UR4 ;  /* 0x0000001f3f057899 */ /* 0x000fe40008011404 */
[----:B------:R-:W-:Y:S02]  /*06a0*/  UIMAD UR8, UR9, UR8, URZ ;  /* 0x00000008090872a4 */ /* 0x000fe4000f8e023f */
[----:B------:R-:W-:-:S03]  /*06b0*/  ULEA.HI UR4, UR5, UR4, URZ, 0x6 ;  /* 0x0000000405047291 */ /* 0x000fc6000f8f303f */
[----:B------:R-:W-:Y:S01]  /*06c0*/  ULDC UR5, c[0x0][0x3e8] ;  /* 0x0000fa0000057ab9 */ /* 0x000fe20000000800 */
[----:B------:R-:W-:Y:S02]  /*06d0*/  USHF.R.S32.HI UR4, URZ, 0x6, UR4 ;  /* 0x000000063f047899 */ /* 0x000fe40008011404 */
[----:B------:R-:W-:-:S04]  /*06e0*/  UIMAD UR5, UR8, UR5, URZ ;  /* 0x00000005080572a4 */ /* 0x000fc8000f8e023f */
[----:B------:R-:W-:Y:S01]  /*06f0*/  UIMAD UR5, UR4, UR5, URZ ;  /* 0x00000005040572a4 */ /* 0x000fe2000f8e023f */
[----:B------:R-:W-:Y:S11]  /*0700*/  @!P0 BRA `(.L_x_9) ;  /* 0x0000015800508947 */ /* 0x000ff60003800000 */
[----:B------:R-:W-:-:S06]  /*0710*/  UISETP.NE.AND UP0, UPT, UR12, 0x1, UPT ;  /* 0x000000010c00788c */ /* 0x000fcc000bf05270 */
[----:B------:R-:W-:-:S13]  /*0720*/  PLOP3.LUT P0, PT, PT, PT, UP0, 0x80, 0x0 ;  /* 0x000000000000781c */ /* 0x000fda0003f0f008 */
[----:B------:R-:W-:Y:S05]  /*0730*/  @P0 EXIT ;  /* 0x000000000000094d */ /* 0x000fea0003800000 */
[----:B------:R0:W-:Y:S01]  /*0740*/  STL [R1], RZ ;  /* 0x000000ff01007387 */ /* 0x0001e20000100800 */
[----:B------:R-:W-:Y:S01]  /*0750*/  UISETP.GE.AND UP0, UPT, UR5, 0x1, UPT ;  /* 0x000000010500788c */ /* 0x000fe2000bf06270 */
[----:B------:R-:W-:Y:S01]  /*0760*/  CS2R R86, SRZ ;  /* 0x0000000000567805 */ /* 0x000fe2000001ff00 */
[----:B------:R-:W-:Y:S01]  /*0770*/  UMOV UR4, URZ ;  /* 0x0000003f00047c82 */ /* 0x000fe20008000000 */
[----:B------:R0:W-:Y:S01]  /*0780*/  STL [R1+0x4], RZ ;  /* 0x000004ff01007387 */ /* 0x0001e20000100800 */
[----:B------:R-:W-:Y:S02]  /*0790*/  CS2R R152, SRZ ;  /* 0x0000000000987805 */ /* 0x000fe4000001ff00 */
[----:B------:R-:W-:Y:S02]  /*07a0*/  CS2R R154, SRZ ;  /* 0x00000000009a7805 */ /* 0x000fe4000001ff00 */
[----:B------:R-:W-:Y:S01]  /*07b0*/  PLOP3.LUT P0, PT, PT, PT, UP0, 0x80, 0x0 ;  /* 0x000000000000781c */ /* 0x000fe20003f0f008 */
[----:B------:R0:W-:Y:S01]  /*07c0*/  STL [R1+0x8], RZ ;  /* 0x000008ff01007387 */ /* 0x0001e20000100800 */
[----:B------:R-:W-:-:S02]  /*07d0*/  CS2R R156, SRZ ;  /* 0x00000000009c7805 */ /* 0x000fc4000001ff00 */
[----:B------:R-:W-:Y:S02]  /*07e0*/  CS2R R158, SRZ ;  /* 0x00000000009e7805 */ /* 0x000fe4000001ff00 */
[----:B------:R-:W-:Y:S01]  /*07f0*/  CS2R R160, SRZ ;  /* 0x0000000000a07805 */ /* 0x000fe2000001ff00 */
[----:B------:R0:W-:Y:S01]  /*0800*/  STL [R1+0xc], RZ ;  /* 0x00000cff01007387 */ /* 0x0001e20000100800 */
[----:B------:R-:W-:Y:S02]  /*0810*/  CS2R R162, SRZ ;  /* 0x0000000000a27805 */ /* 0x000fe4000001ff00 */
[----:B------:R-:W-:Y:S02]  /*0820*/  CS2R R164, SRZ ;  /* 0x0000000000a47805 */ /* 0x000fe4000001ff00 */
[----:B------:R-:W-:Y:S01]  /*0830*/  CS2R R166, SRZ ;  /* 0x0000000000a67805 */ /* 0x000fe2000001ff00 */
        /* <DEDUP_REMOVED lines=116> */
[----:B------:R0:W-:Y:S04]  /*0f80*/  STL [R1+0x84], RZ ;  /* 0x000084ff01007387 */ /* 0x0001e80000100800 */
        /* <DEDUP_REMOVED lines=29> */
[----:B------:R0:W-:Y:S01]  /*1160*/  STL [R1+0xfc], RZ ;  /* 0x0000fcff01007387 */ /* 0x0001e20000100800 */
[----:B------:R-:W-:Y:S05]  /*1170*/  @!P0 BRA `(.L_x_10) ;  /* 0x0000002000dc8947 */ /* 0x000fea0003800000 */
[----:B------:R-:W-:-:S04]  /*1180*/  ULOP3.LUT UR4, UR6, 0x1, URZ, 0xfc, !UPT ;  /* 0x0000000106047892 */ /* 0x000fc8000f8efc3f */
[----:B------:R-:W-:-:S06]  /*1190*/  UISETP.NE.AND UP0, UPT, UR4, 0x3, UPT ;  /* 0x000000030400788c */ /* 0x000fcc000bf05270 */
[----:B------:R-:W-:-:S13]  /*11a0*/  PLOP3.LUT P1, PT, PT, PT, UP0, 0x80, 0x0 ;  /* 0x000000000000781c */ /* 0x000fda0003f2f008 */
[----:B------:R-:W-:Y:S05]  /*11b0*/  @!P1 BRA `(.L_x_11) ;  /* 0x0000000000049947 */ /* 0x000fea0003800000 */
[----:B------:R-:W-:Y:S01]  /*11c0*/  BPT.TRAP 0x1 ;  /* 0x000000040000795c */ /* 0x000fe20000300000 */
.L_x_11:
[----:B------:R-:W1:Y:S01]  /*11d0*/  S2UR UR7, SR_CgaCtaId ;  /* 0x00000000000779c3 */ /* 0x000e620000008800 */
[----:B------:R-:W-:Y:S01]  /*11e0*/  SHF.L.U32 R0, RZ, 0x1f, RZ ;  /* 0x0000001fff007819 */ /* 0x000fe200000006ff */
[----:B------:R-:W-:Y:S02]  /*11f0*/  UMOV UR4, 0x400 ;  /* 0x0000040000047882 */ /* 0x000fe40000000000 */
[----:B-1----:R-:W-:-:S12]  /*1200*/  ULEA UR4, UR7, UR4, 0x18 ;  /* 0x0000000407047291 */ /* 0x002fd8000f8ec03f */
.L_x_12:
[----:B-1----:R-:W-:-:S04]  /*1210*/  IMAD.U32 R3, RZ, RZ, UR4 ;  /* 0x00000004ff037e24 */ /* 0x002fc8000f8e00ff */
[----:B------:R1:W2:Y:S03]  /*1220*/  SYNCS.PHASECHK.TRANS64.TRYWAIT P1, [R3+URZ+0x30000], R0 ;  /* 0x03000000030075a7 */ /* 0x0002a6000802017f */
[----:B--2---:R-:W-:Y:S05]  /*1230*/  @!P1 NANOSLEEP.SYNCS 0x989680 ;  /* 0x009896800000995d */ /* 0x004fea0003900000 */
[----:B------:R-:W2:Y:S02]  /*1240*/  @!P1 SYNCS.PHASECHK.TRANS64 P1, [R3+URZ+0x30000], R0 ;  /* 0x03000000030095a7 */ /* 0x000ea4000802007f */
[----:B--2---:R-:W-:Y:S05]  /*1250*/  @!P1 BRA `(.L_x_12) ;  /* 0xfffffffc00ec9947 */ /* 0x004fea000383ffff */
[----:B------:R-:W-:Y:S01]  /*1260*/  UIADD3 UR7, UR4, 0x20000, URZ ;  /* 0x0002000004077890 */ /* 0x000fe2000fffe03f */
[----:B------:R-:W-:Y:S01]  /*1270*/  WARPGROUP.ARRIVE ;  /* 0x00000000000079c5 */ /* 0x000fe20000000000 */
[----:B------:R-:W-:Y:S02]  /*1280*/  USHF.R.U32.HI UR4, URZ, 0x4, UR4 ;  /* 0x000000043f047899 */ /* 0x000fe40008011604 */
[----:B------:R-:W-:Y:S02]  /*1290*/  USHF.R.U32.HI UR7, URZ, 0x4, UR7 ;  /* 0x000000043f077899 */ /* 0x000fe40008011607 */
[----:B------:R-:W-:Y:S02]  /*12a0*/  ULOP3.LUT UR4, UR4, 0x3fff, URZ, 0xc0, !UPT ;  /* 0x00003fff04047892 */ /* 0x000fe4000f8ec03f */
[----:B------:R-:W-:Y:S02]  /*12b0*/  ULOP3.LUT UR7, UR7, 0x3fff, URZ, 0xc0, !UPT ;  /* 0x00003fff07077892 */ /* 0x000fe4000f8ec03f */
[----:B------:R-:W-:-:S02]  /*12c0*/  ULOP3.LUT UR4, UR4, 0x10000, URZ, 0xfc, !UPT ;  /* 0x0001000004047892 */ /* 0x000fc4000f8efc3f */
[----:B------:R-:W-:Y:S01]  /*12d0*/  ULOP3.LUT UR8, UR7, 0x2000000, URZ, 0xfc, !UPT ;  /* 0x0200000007087892 */ /* 0x000fe2000f8efc3f */
[----:B------:R-:W-:Y:S01]  /*12e0*/  UMOV UR13, 0x40000040 ;  /* 0x40000040000d7882 */ /* 0x000fe20000000000 */
[----:B------:R-:W-:-:S03]  /*12f0*/  UMOV UR15, 0x40000040 ;  /* 0x40000040000f7882 */ /* 0x000fc60000000000 */
[----:B------:R-:W-:Y:S02]  /*1300*/  UMOV UR12, UR4 ;  /* 0x00000004000c7c82 */ /* 0x000fe40008000000 */
[----:B------:R-:W-:Y:S02]  /*1310*/  UMOV UR14, UR8 ;  /* 0x00000008000e7c82 */ /* 0x000fe40008000000 */
[----:B------:R-:W-:Y:S01]  /*1320*/  HGMMA.64x128x16.F32 R68, gdesc[UR12].tnspB, RZ, !UPT, gsb0 ;  /* 0x41e000000c4479f0 */ /* 0x000fe2000c0008ff */
[----:B------:R-:W-:Y:S01]  /*1330*/  UIADD3 UR12, UR4, 0x200, URZ ;  /* 0x00000200040c7890 */ /* 0x000fe2000fffe03f */
[----:B------:R-:W-:Y:S01]  /*1340*/  UMOV UR13, 0x40000040 ;  /* 0x40000040000d7882 */ /* 0x000fe20000000000 */
[----:B------:R-:W-:Y:S02]  /*1350*/  WARPGROUP.DEPBAR.LE gsb0, 0x0 ;  /* 0x00008000000079c5 */ /* 0x000fe40000010000 */
[----:B------:R-:W-:Y:S01]  /*1360*/  WARPGROUP.ARRIVE ;  /* 0x00000000000079c5 */ /* 0x000fe20000000000 */
[----:B------:R-:W-:Y:S01]  /*1370*/  IMAD.MOV.U32 R44, RZ, RZ, R88 ;  /* 0x000000ffff2c7224 */ /* 0x000fe200078e0058 */
[----:B------:R-:W-:Y:S01]  /*1380*/  MOV R43, R89 ;  /* 0x00000059002b7202 */ /* 0x000fe20000000f00 */
[----:B------:R-:W-:Y:S01]  /*1390*/  IMAD.MOV.U32 R42, RZ, RZ, R90 ;  /* 0x000000ffff2a7224 */ /* 0x000fe200078e005a */
[----:B------:R-:W-:Y:S01]  /*13a0*/  MOV R39, R93 ;  /* 0x0000005d00277202 */ /* 0x000fe20000000f00 */
[----:B------:R-:W-:-:S02]  /*13b0*/  IMAD.MOV.U32 R41, RZ, RZ, R91 ;  /* 0x000000ffff297224 */ /* 0x000fc400078e005b */
[----:B------:R-:W-:Y:S01]  /*13c0*/  HGMMA.64x128x16.F32 R152, gdesc[UR12].tnspB, RZ, !UPT, gsb0 ;  /* 0x41e000000c9879f0 */ /* 0x000fe2000c0008ff */
[----:B------:R-:W-:Y:S01]  /*13d0*/  UIADD3 UR12, UR4, 0x400, URZ ;  /* 0x00000400040c7890 */ /* 0x000fe2000fffe03f */
[----:B------:R-:W-:Y:S01]  /*13e0*/  IMAD.MOV.U32 R40, RZ, RZ, R92 ;  /* 0x000000ffff287224 */ /* 0x000fe200078e005c */
[----:B------:R-:W-:Y:S01]  /*13f0*/  MOV R35, R97 ;  /* 0x0000006100237202 */ /* 0x000fe20000000f00 */
        /* <DEDUP_REMOVED lines=15> */
[----:B-1----:R-:W-:Y:S01]  /*14f0*/  MOV R3, R129 ;  /* 0x0000008100037202 */ /* 0x002fe20000000f00 */
[----:B------:R-:W-:Y:S01]  /*1500*/  IMAD.MOV.U32 R28, RZ, RZ, R104 ;  /* 0x000000ffff1c7224 */ /* 0x000fe200078e0068 */
[----:B------:R-:W-:Y:S01]  /*1510*/  UMOV UR13, 0x40000040 ;  /* 0x40000040000d7882 */ /* 0x000fe20000000000 */
        /* <DEDUP_REMOVED lines=28> */
[----:B------:R-:W-:-:S02]  /*16e0*/  IMAD.MOV.U32 R8, RZ, RZ, R124 ;  /* 0x000000ffff087224 */ /* 0x000fc400078e007c */
[----:B------:R-:W-:Y:S02]  /*16f0*/  IMAD.MOV.U32 R6, RZ, RZ, R126 ;  /* 0x000000ffff067224 */ /* 0x000fe400078e007e */
[----:B------:R-:W-:Y:S02]  /*1700*/  IMAD.MOV.U32 R5, RZ, RZ, R127 ;  /* 0x000000ffff057224 */ /* 0x000fe400078e007f */
[----:B------:R-:W-:Y:S02]  /*1710*/  IMAD.MOV.U32 R4, RZ, RZ, R128 ;  /* 0x000000ffff047224 */ /* 0x000fe400078e0080 */
[----:B------:R-:W-:Y:S02]  /*1720*/  IMAD.MOV.U32 R2, RZ, RZ, R130 ;  /* 0x000000ffff027224 */ /* 0x000fe400078e0082 */
[----:B------:R-:W-:Y:S02]  /*1730*/  IMAD.MOV.U32 R0, RZ, RZ, R131 ;  /* 0x000000ffff007224 */ /* 0x000fe400078e0083 */
        /* <DEDUP_REMOVED lines=35> */
[----:B------:R-:W-:Y:S01]  /*1970*/  IMAD.MOV.U32 R243, RZ, RZ, R9 ;  /* 0x000000fffff37224 */ /* 0x000fe200078e0009 */
[----:B------:R-:W-:Y:S02]  /*1980*/  WARPGROUP.DEPBAR.LE gsb0, 0x0 ;  /* 0x00008000000079c5 */ /* 0x000fe40000010000 */
[----:B------:R-:W-:Y:S01]  /*1990*/  WARPGROUP.ARRIVE ;  /* 0x00000000000079c5 */ /* 0x000fe20000000000 */
[----:B------:R1:W-:Y:S01]  /*19a0*/  STL.64 [R1+0x2d8], R214 ;  /* 0x0002d8d601007387 */ /* 0x0003e20000100a00 */
[----:B------:R-:W-:-:S02]  /*19b0*/  IMAD.MOV.U32 R244, RZ, RZ, R8 ;  /* 0x000000fffff47224 */ /* 0x000fc400078e0008 */
[----:B------:R-:W-:Y:S01]  /*19c0*/  IMAD.MOV.U32 R246, RZ, RZ, R6 ;  /* 0x000000fffff67224 */ /* 0x000fe200078e0006 */
[----:B------:R2:W-:Y:S01]  /*19d0*/  STL.64 [R1+0x2d0], R212 ;  /* 0x0002d0d401007387 */ /* 0x0005e20000100a00 */
[----:B------:R-:W-:Y:S01]  /*19e0*/  HGMMA.64x128x16.F32 R88, gdesc[UR12].tnspB, RZ, !UPT, gsb0 ;  /* 0x41e000000c5879f0 */ /* 0x000fe2000c0008ff */
[----:B------:R-:W-:Y:S01]  /*19f0*/  UIADD3 UR12, UR4, 0x600, URZ ;  /* 0x00000600040c7890 */ /* 0x000fe2000fffe03f */
[----:B------:R-:W-:Y:S01]  /*1a00*/  IMAD.MOV.U32 R247, RZ, RZ, R5 ;  /* 0x000000fffff77224 */ /* 0x000fe200078e0005 */
[----:B------:R3:W-:Y:S01]  /*1a10*/  STL.64 [R1+0x2c8], R210 ;  /* 0x0002c8d201007387 */ /* 0x0007e20000100a00 */
[----:B------:R-:W-:Y:S01]  /*1a20*/  UMOV UR13, 0x40000040 ;  /* 0x40000040000d7882 */ /* 0x000fe20000000000 */
[----:B------:R-:W-:Y:S02]  /*1a30*/  IMAD.MOV.U32 R248, RZ, RZ, R4 ;  /* 0x000000fffff87224 */ /* 0x000fe400078e0004 */
[----:B------:R4:W-:Y:S01]  /*1a40*/  STL.64 [R1+0x2c0], R208 ;  /* 0x0002c0d001007387 */ /* 0x0009e20000100a00 */
[----:B-1----:R-:W-:-:S02]  /*1a50*/  IMAD.MOV.U32 R214, RZ, RZ, R38 ;  /* 0x000000ffffd67224 */ /* 0x002fc400078e0026 */
[----:B------:R-:W-:Y:S01]  /*1a60*/  IMAD.MOV.U32 R215, RZ, RZ, R37 ;  /* 0x000000ffffd77224 */ /* 0x000fe200078e0025 */
[----:B------:R1:W-:Y:S01]  /*1a70*/  STL.64 [R1+0x2b8], R206 ;  /* 0x0002b8ce01007387 */ /* 0x0003e20000100a00 */
[----:B--2---:R-:W-:Y:S01]  /*1a80*/  IMAD.MOV.U32 R212, RZ, RZ, R40 ;  /* 0x000000ffffd47224 */ /* 0x004fe200078e0028 */
[----:B------:R-:W-:Y:S01]  /*1a90*/  MOV R213, R39 ;  /* 0x0000002700d57202 */ /* 0x000fe20000000f00 */
[----:B------:R-:W-:Y:S01]  /*1aa0*/  IMAD.MOV.U32 R250, RZ, RZ, R2 ;  /* 0x000000fffffa7224 */ /* 0x000fe200078e0002 */
[----:B------:R2:W-:Y:S01]  /*1ab0*/  STL.64 [R1+0x2b0], R204 ;  /* 0x0002b0cc01007387 */ /* 0x0005e20000100a00 */
[----:B---3--:R-:W-:Y:S02]  /*1ac0*/  IMAD.MOV.U32 R210, RZ, RZ, R42 ;  /* 0x000000ffffd27224 */ /* 0x008fe400078e002a */
[----:B------:R-:W-:Y:S01]  /*1ad0*/  IMAD.MOV.U32 R211, RZ, RZ, R41 ;  /* 0x000000ffffd37224 */ /* 0x000fe200078e0029 */
[----:B------:R3:W-:Y:S01]  /*1ae0*/  STL.64 [R1+0x2a8], R202 ;  /* 0x0002a8ca01007387 */ /* 0x0007e20000100a00 */
[----:B----4-:R-:W-:Y:S01]  /*1af0*/  IMAD.MOV.U32 R208, RZ, RZ, R44 ;  /* 0x000000ffffd07224 */ /* 0x010fe200078e002c */
[----:B------:R-:W-:Y:S01]  /*1b00*/  MOV R209, R43 ;  /* 0x0000002b00d17202 */ /* 0x000fe20000000f00 */
[----:B------:R-:W-:Y:S01]  /*1b10*/  IMAD.MOV.U32 R251, RZ, RZ, R0 ;  /* 0x000000fffffb7224 */ /* 0x000fe200078e0000 */
[----:B------:R4:W-:Y:S01]  /*1b20*/  STL.64 [R1+0x2a0], R200 ;  /* 0x0002a0c801007387 */ /* 0x0009e20000100a00 */
[----:B-1----:R-:W-:-:S02]  /*1b30*/  IMAD.MOV.U32 R206, RZ, RZ, R46 ;  /* 0x000000ffffce7224 */ /* 0x002fc400078e002e */
[----:B------:R-:W-:Y:S01]  /*1b40*/  IMAD.MOV.U32 R207, RZ, RZ, R45 ;  /* 0x000000ffffcf7224 */ /* 0x000fe200078e002d */
[----:B------:R1:W-:Y:S01]  /*1b50*/  STL.64 [R1+0x298], R198 ;  /* 0x000298c601007387 */ /* 0x0003e20000100a00 */
[----:B--2---:R-:W-:Y:S01]  /*1b60*/  IMAD.MOV.U32 R204, RZ, RZ, R48 ;  /* 0x000000ffffcc7224 */ /* 0x004fe200078e0030 */
[----:B------:R-:W-:Y:S02]  /*1b70*/  MOV R205, R47 ;  /* 0x0000002f00cd7202 */ /* 0x000fe40000000f00 */
[----:B------:R2:W-:Y:S01]  /*1b80*/  STL.64 [R1+0x290], R196 ;  /* 0x000290c401007387 */ /* 0x0005e20000100a00 */
[----:B---3--:R-:W-:Y:S02]  /*1b90*/  IMAD.MOV.U32 R202, RZ, RZ, R50 ;  /* 0x000000ffffca7224 */ /* 0x008fe400078e0032 */
[----:B------:R-:W-:Y:S01]  /*1ba0*/  IMAD.MOV.U32 R203, RZ, RZ, R49 ;  /* 0x000000ffffcb7224 */ /* 0x000fe200078e0031 */
[----:B------:R3:W-:Y:S01]  /*1bb0*/  STL.64 [R1+0x288], R194 ;  /* 0x000288c201007387 */ /* 0x0007e20000100a00 */
[----:B----4-:R-:W-:Y:S01]  /*1bc0*/  IMAD.MOV.U32 R200, RZ, RZ, R52 ;  /* 0x000000ffffc87224 */ /* 0x010fe200078e0034 */
[----:B------:R-:W-:-:S02]  /*1bd0*/  MOV R201, R51 ;  /* 0x0000003300c97202 */ /* 0x000fc40000000f00 */
[----:B------:R4:W-:Y:S01]  /*1be0*/  STL.64 [R1+0x280], R192 ;  /* 0x000280c001007387 */ /* 0x0009e20000100a00 */
[----:B-1----:R-:W-:Y:S02]  /*1bf0*/  IMAD.MOV.U32 R198, RZ, RZ, R54 ;  /* 0x000000ffffc67224 */ /* 0x002fe400078e0036 */
[----:B------:R-:W-:Y:S01]  /*1c00*/  IMAD.MOV.U32 R199, RZ, RZ, R53 ;  /* 0x000000ffffc77224 */ /* 0x000fe200078e0035 */
[----:B------:R1:W-:Y:S01]  /*1c10*/  STL.64 [R1+0x278], R190 ;  /* 0x000278be01007387 */ /* 0x0003e20000100a00 */
[----:B--2---:R-:W-:Y:S01]  /*1c20*/  IMAD.MOV.U32 R196, RZ, RZ, R56 ;  /* 0x000000ffffc47224 */ /* 0x004fe200078e0038 */
[----:B------:R-:W-:Y:S02]  /*1c30*/  MOV R197, R55 ;  /* 0x0000003700c57202 */ /* 0x000fe40000000f00 */
[----:B------:R2:W-:Y:S01]  /*1c40*/  STL.64 [R1+0x270], R188 ;  /* 0x000270bc01007387 */ /* 0x0005e20000100a00 */
[----:B---3--:R-:W-:Y:S02]  /*1c50*/  IMAD.MOV.U32 R194, RZ, RZ, R58 ;  /* 0x000000ffffc27224 */ /* 0x008fe400078e003a */
[----:B------:R-:W-:Y:S01]  /*1c60*/  IMAD.MOV.U32 R195, RZ, RZ, R57 ;  /* 0x000000ffffc37224 */ /* 0x000fe200078e0039 */
[----:B----4-:R-:W-:Y:S01]  /*1c70*/  MOV R193, R59 ;  /* 0x0000003b00c17202 */ /* 0x010fe20000000f00 */
[----:B------:R-:W-:-:S02]  /*1c80*/  IMAD.MOV.U32 R192, RZ, RZ, R60 ;  /* 0x000000ffffc07224 */ /* 0x000fc400078e003c */
[----:B-1----:R-:W-:Y:S02]  /*1c90*/  IMAD.MOV.U32 R190, RZ, RZ, R62 ;  /* 0x000000ffffbe7224 */ /* 0x002fe400078e003e */
[----:B------:R-:W-:Y:S02]  /*1ca0*/  IMAD.MOV.U32 R191, RZ, RZ, R61 ;  /* 0x000000ffffbf7224 */ /* 0x000fe400078e003d */
[----:B--2---:R-:W-:Y:S01]  /*1cb0*/  IMAD.MOV.U32 R188, RZ, RZ, R64 ;  /* 0x000000ffffbc7224 */ /* 0x004fe200078e0040 */
[----:B------:R-:W-:Y:S01]  /*1cc0*/  MOV R189, R63 ;  /* 0x0000003f00bd7202 */ /* 0x000fe20000000f00 */
[----:B------:R-:W-:Y:S02]  /*1cd0*/  WARPGROUP.DEPBAR.LE gsb0, 0x0 ;  /* 0x00008000000079c5 */ /* 0x000fe40000010000 */
[----:B------:R-:W-:-:S06]  /*1ce0*/  WARPGROUP.ARRIVE ;  /* 0x00000000000079c5 */ /* 0x000fcc0000000000 */
[----:B------:R-:W-:Y:S01]  /*1cf0*/  HGMMA.64x128x16.F32 R24, gdesc[UR12].tnspB, RZ, !UPT, gsb0 ;  /* 0x41e000000c1879f0 */ /* 0x000fe2000c0008ff */
[----:B------:R-:W-:Y:S02]  /*1d00*/  UIADD3 UR12, UR4, 0x2, URZ ;  /* 0x00000002040c7890 */ /* 0x000fe4000fffe03f */
[----:B------:R-:W-:Y:S01]  /*1d10*/  UIADD3 UR14, UR8, 0x80, URZ ;  /* 0x00000080080e7890 */ /* 0x000fe2000fffe03f */
[----:B------:R-:W-:Y:S01]  /*1d20*/  UMOV UR13, 0x40000040 ;  /* 0x40000040000d7882 */ /* 0x000fe20000000000 */
[----:B------:R-:W-:Y:S01]  /*1d30*/  UMOV UR15, 0x40000040 ;  /* 0x40000040000f7882 */ /* 0x000fe20000000000 */
[----:B------:R-:W-:Y:S02]  /*1d40*/  WARPGROUP.DEPBAR.LE gsb0, 0x0 ;  /* 0x00008000000079c5 */ /* 0x000fe40000010000 */
[----:B------:R-:W-:-:S06]  /*1d50*/  WARPGROUP.ARRIVE ;  /* 0x00000000000079c5 */ /* 0x000fcc0000000000 */
[----:B------:R-:W-:Y:S03]  /*1d60*/  HGMMA.64x128x16.F32 R188, gdesc[UR12].tnspB, R188, gsb0 ;  /* 0x41e000000cbc79f0 */ /* 0x000fe600080008bc */
[----:B------:R-:W-:Y:S02]  /*1d70*/  WARPGROUP.DEPBAR.LE gsb0, 0x0 ;  /* 0x00008000000079c5 */ /* 0x000fe40000010000 */
[----:B------:R-:W-:Y:S04]  /*1d80*/  STL.64 [R1], R188 ;  /* 0x000000bc01007387 */ /* 0x000fe80000100a00 */
[----:B------:R-:W-:Y:S04]  /*1d90*/  STL.64 [R1+0x8], R190 ;  /* 0x000008be01007387 */ /* 0x000fe80000100a00 */
        /* <DEDUP_REMOVED lines=11> */
[----:B------:R1:W-:Y:S04]  /*1e50*/  STL.64 [R1+0x68], R214 ;  /* 0x000068d601007387 */ /* 0x0003e80000100a00 */
        /* <DEDUP_REMOVED lines=18> */
[----:B-1----:R-:W2:Y:S04]  /*1f80*/  LDL.LU.64 R214, [R1+0x2d8] ;  /* 0x0002d80001d67983 */ /* 0x002ea80000300a00 */
[----:B------:R-:W2:Y:S04]  /*1f90*/  LDL.LU.64 R212, [R1+0x2d0] ;  /* 0x0002d00001d47983 */ /* 0x000ea80000300a00 */
        /* <DEDUP_REMOVED lines=11> */
[----:B------:R-:W2:Y:S01]  /*2050*/  LDL.LU.64 R188, [R1+0x270] ;  /* 0x0002700001bc7983 */ /* 0x000ea20000300a00 */
[----:B------:R-:W-:Y:S01]  /*2060*/  UIADD3 UR12, UR4, 0x202, URZ ;  /* 0x00000202040c7890 */ /* 0x000fe2000fffe03f */
[----:B------:R-:W-:Y:S01]  /*2070*/  UMOV UR13, 0x40000040 ;  /* 0x40000040000d7882 */ /* 0x000fe20000000000 */
[----:B--2---:R-:W-:-:S07]  /*2080*/  WARPGROUP.ARRIVE ;  /* 0x00000000000079c5 */ /* 0x004fce0000000000 */
[----:B------:R-:W-:Y:S01]  /*2090*/  HGMMA.64x128x16.F32 R152, gdesc[UR12].tnspB, R152, gsb0 ;  /* 0x41e000000c9879f0 */ /* 0x000fe20008000898 */
[----:B------:R-:W-:Y:S02]  /*20a0*/  UIADD3 UR12, UR4, 0x402, URZ ;  /* 0x00000402040c7890 */ /* 0x000fe4000fffe03f */
[----:B------:R-:W-:Y:S02]  /*20b0*/  WARPGROUP.DEPBAR.LE gsb0, 0x0 ;  /* 0x00008000000079c5 */ /* 0x000fe40000010000 */
        /* <DEDUP_REMOVED lines=32> */
[----:B-1----:R-:W2:Y:S04]  /*22c0*/  LDL.LU.64 R152, [R1] ;  /* 0x0000000001987983 */ /* 0x002ea80000300a00 */
        /* <DEDUP_REMOVED lines=31> */
[----:B------:R-:W-:Y:S01]  /*24c0*/  WARPGROUP.ARRIVE ;  /* 0x00000000000079c5 */ /* 0x000fe20000000000 */
[----:B------:R-:W-:-:S05]  /*24d0*/  UMOV UR13, 0x40000040 ;  /* 0x40000040000d7882 */ /* 0x000fca0000000000 */
[----:B------:R-:W-:Y:S01]  /*24e0*/  HGMMA.64x128x16.F32 R88, gdesc[UR12].tnspB, R88, gsb0 ;  /* 0x41e000000c5879f0 */ /* 0x000fe20008000858 */
[----:B------:R-:W-:Y:S01]  /*24f0*/  UIADD3 UR12, UR4, 0x602, URZ ;  /* 0x00000602040c7890 */ /* 0x000fe2000fffe03f */
[----:B------:R-:W-:Y:S01]  /*2500*/  UMOV UR13, 0x40000040 ;  /* 0x40000040000d7882 */ /* 0x000fe20000000000 */
[----:B------:R-:W-:Y:S02]  /*2510*/  WARPGROUP.DEPBAR.LE gsb0, 0x0 ;  /* 0x00008000000079c5 */ /* 0x000fe40000010000 */
[----:B------:R-:W-:-:S07]  /*2520*/  WARPGROUP.ARRIVE ;  /* 0x00000000000079c5 */ /* 0x000fce0000000000 */
[----:B------:R-:W-:Y:S01]  /*2530*/  HGMMA.64x128x16.F32 R24, gdesc[UR12].tnspB, R24, gsb0 ;  /* 0x41e000000c1879f0 */ /* 0x000fe20008000818 */
[----:B------:R-:W-:Y:S02]  /*2540*/  UIADD3 UR12, UR4, 0x4, URZ ;  /* 0x00000004040c7890 */ /* 0x000fe4000fffe03f */
[----:B------:R-:W-:Y:S01]  /*2550*/  UIADD3 UR14, UR8, 0x100, URZ ;  /* 0x00000100080e7890 */ /* 0x000fe2000fffe03f */
[----:B------:R-:W-:Y:S01]  /*2560*/  UMOV UR13, 0x40000040 ;  /* 0x40000040000d7882 */ /* 0x000fe20000000000 */
[----:B------:R-:W-:Y:S01]  /*2570*/  UMOV UR15, 0x40000040 ;  /* 0x40000040000f7882 */ /* 0x000fe20000000000 */
[----:B------:R-:W-:Y:S02]  /*2580*/  WARPGROUP.DEPBAR.LE gsb0, 0x0 ;  /* 0x00008000000079c5 */ /* 0x000fe40000010000 */
[----:B--2---:R-:W-:-:S06]  /*2590*/  WARPGROUP.ARRIVE ;  /* 0x00000000000079c5 */ /* 0x004fcc0000000000 */
[----:B------:R-:W-:Y:S03]  /*25a0*/  HGMMA.64x128x16.F32 R152, gdesc[UR12].tnspB, R152, gsb0 ;  /* 0x41e000000c9879f0 */ /* 0x000fe60008000898 */
[----:B------:R-:W-:Y:S02]  /*25b0*/  WARPGROUP.DEPBAR.LE gsb0, 0x0 ;  /* 0x00008000000079c5 */ /* 0x000fe40000010000 */
[----:B------:R-:W-:Y:S01]  /*25c0*/  STL.64 [R1], R152 ;  /* 0x0000009801007387 */ /* 0x000fe20000100a00 */
[----:B------:R-:W-:Y:S01]  /*25d0*/  IMAD.MOV.U32 R2, RZ, RZ, R214 ;  /* 0x000000ffff027224 */ /* 0x000fe200078e00d6 */
[----:B------:R-:W-:Y:S01]  /*25e0*/  MOV R3, R213 ;  /* 0x000000d500037202 */ /* 0x000fe20000000f00 */
[----:B------:R-:W-:Y:S01]  /*25f0*/  IMAD.MOV.U32 R0, RZ, RZ, R215 ;  /* 0x000000ffff007224 */ /* 0x000fe200078e00d7 */
[----:B------:R1:W-:Y:S01]  /*2600*/  STL.64 [R1+0x8], R154 ;  /* 0x0000089a01007387 */ /* 0x0003e20000100a00 */
[----:B------:R-:W-:Y:S01]  /*2610*/  IMAD.MOV.U32 R4, RZ, RZ, R212 ;  /* 0x000000ffff047224 */ /* 0x000fe200078e00d4 */
[----:B------:R-:W-:Y:S01]  /*2620*/  MOV R7, R209 ;  /* 0x000000d100077202 */ /* 0x000fe20000000f00 */
[----:B------:R-:W-:Y:S01]  /*2630*/  IMAD.MOV.U32 R6, RZ, RZ, R210 ;  /* 0x000000ffff067224 */ /* 0x000fe200078e00d2 */
[----:B------:R-:W2:Y:S01]  /*2640*/  LDL.LU.64 R214, [R1+0x268] ;  /* 0x0002680001d67983 */ /* 0x000ea20000300a00 */
        /* <DEDUP_REMOVED lines=52> */
[----:B------:R-:W-:-:S02]  /*2990*/  IMAD.MOV.U32 R234, RZ, RZ, R174 ;  /* 0x000000ffffea7224 */ /* 0x000fc400078e00ae */
[----:B------:R-:W-:Y:S01]  /*29a0*/  IMAD.MOV.U32 R233, RZ, RZ, R175 ;  /* 0x000000ffffe97224 */ /* 0x000fe200078e00af */
[----:B------:R-:W2:Y:S01]  /*29b0*/  LDL.LU.64 R186, [R1+0x1f8] ;  /* 0x0001f80001ba7983 */ /* 0x000ea20000300a00 */
[----:B------:R-:W-:Y:S02]  /*29c0*/  IMAD.MOV.U32 R236, RZ, RZ, R172 ;  /* 0x000000ffffec7224 */ /* 0x000fe400078e00ac */
[----:B------:R-:W-:Y:S01]  /*29d0*/  IMAD.MOV.U32 R238, RZ, RZ, R170 ;  /* 0x000000ffffee7224 */ /* 0x000fe200078e00aa */
[----:B------:R-:W2:Y:S01]  /*29e0*/  LDL.LU.64 R184, [R1+0x1f0] ;  /* 0x0001f00001b87983 */ /* 0x000ea20000300a00 */
[----:B------:R-:W-:Y:S02]  /*29f0*/  IMAD.MOV.U32 R237, RZ, RZ, R171 ;  /* 0x000000ffffed7224 */ /* 0x000fe400078e00ab */
        /* <DEDUP_REMOVED lines=14> */
[----:B------:R-:W-:-:S03]  /*2ae0*/  IMAD.MOV.U32 R252, RZ, RZ, R156 ;  /* 0x000000fffffc7224 */ /* 0x000fc600078e009c */
        /* <DEDUP_REMOVED lines=9> */
[----:B-1----:R-:W2:Y:S04]  /*2b80*/  LDL.LU.64 R154, [R1+0x178] ;  /* 0x00017800019a7983 */ /* 0x002ea80000300a00 */
[----:B------:R-:W2:Y:S01]  /*2b90*/  LDL.LU.64 R152, [R1+0x170] ;  /* 0x0001700001987983 */ /* 0x000ea20000300a00 */
[----:B------:R-:W-:Y:S01]  /*2ba0*/  UIADD3 UR12, UR4, 0x204, URZ ;  /* 0x00000204040c7890 */ /* 0x000fe2000fffe03f */
[----:B------:R-:W-:Y:S01]  /*2bb0*/  UMOV UR13, 0x40000040 ;  /* 0x40000040000d7882 */ /* 0x000fe20000000000 */
[----:B--2---:R-:W-:-:S07]  /*2bc0*/  WARPGROUP.ARRIVE ;  /* 0x00000000000079c5 */ /* 0x004fce0000000000 */
[----:B------:R-:W-:Y:S01]  /*2bd0*/  HGMMA.64x128x16.F32 R152, gdesc[UR12].tnspB, R152, gsb0 ;  /* 0x41e000000c9879f0 */ /* 0x000fe20008000898 */
[----:B------:R-:W-:Y:S01]  /*2be0*/  UIADD3 UR12, UR4, 0x404, URZ ;  /* 0x00000404040c7890 */ /* 0x000fe2000fffe03f */
[----:B------:R-:W-:Y:S01]  /*2bf0*/  UMOV UR13, 0x40000040 ;  /* 0x40000040000d7882 */ /* 0x000fe20000000000 */
        /* <DEDUP_REMOVED lines=15> */
[----:B-1----:R-:W2:Y:S04]  /*2cf0*/  LDL.LU R188, [R1] ;  /* 0x0000000001bc7983 */ /* 0x002ea80000300800 */
[----:B------:R-:W2:Y:S04]  /*2d00*/  LDL.LU R189, [R1+0x4] ;  /* 0x0000040001bd7983 */ /* 0x000ea80000300800 */
[----:B------:R-:W2:Y:S04]  /*2d10*/  LDL.LU R190, [R1+0x8] ;  /* 0x0000080001be7983 */ /* 0x000ea80000300800 */
[----:B------:R-:W2:Y:S01]  /*2d20*/  LDL.LU R191, [R1+0xc] ;  /* 0x00000c0001bf7983 */ /* 0x000ea20000300800 */
[----:B------:R-:W-:-:S06]  /*2d30*/  WARPGROUP.ARRIVE ;  /* 0x00000000000079c5 */ /* 0x000fcc0000000000 */
[----:B------:R-:W-:Y:S01]  /*2d40*/  HGMMA.64x128x16.F32 R88, gdesc[UR12].tnspB, R88, gsb0 ;  /* 0x41e000000c5879f0 */ /* 0x000fe20008000858 */
[----:B------:R-:W-:Y:S01]  /*2d50*/  UIADD3 UR12, UR4, 0x604, URZ ;  /* 0x00000604040c7890 */ /* 0x000fe2000fffe03f */
[----:B------:R-:W-:Y:S01]  /*2d60*/  UMOV UR13, 0x40000040 ;  /* 0x40000040000d7882 */ /* 0x000fe20000000000 */
        /* <DEDUP_REMOVED lines=18> */
[----:B------:R-:W-:Y:S01]  /*2e90*/  IMAD.MOV.U32 R206, RZ, RZ, R238 ;  /* 0x000000ffffce7224 */ /* 0x000fe200078e00ee */
[----:B------:R-:W-:Y:S01]  /*2ea0*/  MOV R238, R14 ;  /* 0x0000000e00ee7202 */ /* 0x000fe20000000f00 */
[----:B------:R-:W-:Y:S01]  /*2eb0*/  IMAD.MOV.U32 R207, RZ, RZ, R237 ;  /* 0x000000ffffcf7224 */ /* 0x000fe200078e00ed */
[----:B------:R-:W-:Y:S02]  /*2ec0*/  WARPGROUP.DEPBAR.LE gsb0, 0x0 ;  /* 0x00008000000079c5 */ /* 0x000fe40000010000 */
[----:B------:R-:W-:-:S06]  /*2ed0*/  WARPGROUP.ARRIVE ;  /* 0x00000000000079c5 */ /* 0x000fcc0000000000 */
[----:B------:R-:W-:Y:S01]  /*2ee0*/  HGMMA.64x128x16.F32 R24, gdesc[UR12].tnspB, R24, gsb0 ;  /* 0x41e000000c1879f0 */ /* 0x000fe20008000818 */
[----:B------:R-:W-:Y:S02]  /*2ef0*/  IMAD.MOV.U32 R208, RZ, RZ, R236 ;  /* 0x000000ffffd07224 */ /* 0x000fe400078e00ec */
[----:B------:R-:W-:Y:S01]  /*2f00*/  IMAD.MOV.U32 R210, RZ, RZ, R234 ;  /* 0x000000ffffd27224 */ /* 0x000fe200078e00ea */
[----:B------:R-:W-:Y:S01]  /*2f10*/  MOV R234, R18 ;  /* 0x0000001200ea7202 */ /* 0x000fe20000000f00 */
[----:B------:R-:W-:Y:S02]  /*2f20*/  IMAD.MOV.U32 R211, RZ, RZ, R233 ;  /* 0x000000ffffd37224 */ /* 0x000fe400078e00e9 */
[----:B------:R-:W-:Y:S02]  /*2f30*/  IMAD.MOV.U32 R212, RZ, RZ, R232 ;  /* 0x000000ffffd47224 */ /* 0x000fe400078e00e8 */
        /* <DEDUP_REMOVED lines=20> */
[----:B------:R-:W-:Y:S01]  /*3080*/  IMAD.MOV.U32 R251, RZ, RZ, R0 ;  /* 0x000000fffffb7224 */ /* 0x000fe200078e0000 */
[----:B------:R-:W-:-:S02]  /*3090*/  UIADD3 UR12, UR4, 0x6, URZ ;  /* 0x00000006040c7890 */ /* 0x000fc4000fffe03f */
[----:B------:R-:W-:Y:S01]  /*30a0*/  UIADD3 UR14, UR8, 0x180, URZ ;  /* 0x00000180080e7890 */ /* 0x000fe2000fffe03f */
[----:B------:R-:W-:Y:S01]  /*30b0*/  UMOV UR13, 0x40000040 ;  /* 0x40000040000d7882 */ /* 0x000fe20000000000 */
[----:B------:R-:W-:Y:S01]  /*30c0*/  UMOV UR15, 0x40000040 ;  /* 0x40000040000f7882 */ /* 0x000fe20000000000 */
[----:B------:R-:W-:Y:S02]  /*30d0*/  WARPGROUP.DEPBAR.LE gsb0, 0x0 ;  /* 0x00008000000079c5 */ /* 0x000fe40000010000 */
[----:B--2---:R-:W-:-:S06]  /*30e0*/  WARPGROUP.ARRIVE ;  /* 0x00000000000079c5 */ /* 0x004fcc0000000000 */
        /* <DEDUP_REMOVED lines=34> */
[----:B-1----:R-:W3:Y:S04]  /*3310*/  LDL.LU.64 R214, [R1+0x168] ;  /* 0x0001680001d67983 */ /* 0x002ee80000300a00 */
[----:B------:R-:W3:Y:S04]  /*3320*/  LDL.LU.64 R212, [R1+0x160] ;  /* 0x0001600001d47983 */ /* 0x000ee80000300a00 */
        /* <DEDUP_REMOVED lines=11> */
[----:B------:R-:W3:Y:S01]  /*33e0*/  LDL.LU.64 R188, [R1+0x100] ;  /* 0x0001000001bc7983 */ /* 0x000ee20000300a00 */
[----:B------:R-:W-:Y:S01]  /*33f0*/  UIADD3 UR12, UR4, 0x206, URZ ;  /* 0x00000206040c7890 */ /* 0x000fe2000fffe03f */
[----:B------:R-:W-:Y:S01]  /*3400*/  UMOV UR13, 0x40000040 ;  /* 0x40000040000d7882 */ /* 0x000fe20000000000 */
[----:B---3--:R-:W-:-:S07]  /*3410*/  WARPGROUP.ARRIVE ;  /* 0x00000000000079c5 */ /* 0x008fce0000000000 */
[----:B------:R-:W-:Y:S01]  /*3420*/  HGMMA.64x128x16.F32 R152, gdesc[UR12].tnspB, R152, gsb0 ;  /* 0x41e000000c9879f0 */ /* 0x000fe20008000898 */
[----:B------:R-:W-:Y:S01]  /*3430*/  UIADD3 UR12, UR4, 0x406, URZ ;  /* 0x00000406040c7890 */ /* 0x000fe2000fffe03f */
[----:B------:R-:W-:Y:S01]  /*3440*/  UMOV UR13, 0x40000040 ;  /* 0x40000040000d7882 */ /* 0x000fe20000000000 */
[----:B------:R-:W-:Y:S02]  /*3450*/  WARPGROUP.DEPBAR.LE gsb0, 0x0 ;  /* 0x00008000000079c5 */ /* 0x000fe40000010000 */
[----:B------:R-:W-:-:S07]  /*3460*/  WARPGROUP.ARRIVE ;  /* 0x00000000000079c5 */ /* 0x000fce0000000000 */
[----:B------:R-:W-:Y:S01]  /*3470*/  HGMMA.64x128x16.F32 R88, gdesc[UR12].tnspB, R88, gsb0 ;  /* 0x41e000000c5879f0 */ /* 0x000fe20008000858 */
[----:B------:R-:W-:Y:S01]  /*3480*/  UIADD3 UR12, UR4, 0x606, URZ ;  /* 0x00000606040c7890 */ /* 0x000fe2000fffe03f */
[----:B------:R-:W-:Y:S02]  /*3490*/  UMOV UR13, 0x40000040 ;  /* 0x40000040000d7882 */ /* 0x000fe40000000000 */
[----:B------:R-:W-:Y:S01]  /*34a0*/  UMOV UR4, 0x1 ;  /* 0x0000000100047882 */ /* 0x000fe20000000000 */
[----:B------:R-:W-:Y:S02]  /*34b0*/  WARPGROUP.DEPBAR.LE gsb0, 0x0 ;  /* 0x00008000000079c5 */ /* 0x000fe40000010000 */
[----:B------:R-:W-:-:S06]  /*34c0*/  WARPGROUP.ARRIVE ;  /* 0x00000000000079c5 */ /* 0x000fcc0000000000 */
[----:B--2---:R-:W-:Y:S03]  /*34d0*/  HGMMA.64x128x16.F32 R24, gdesc[UR12].tnspB, R24, gsb0 ;  /* 0x41e000000c1879f0 */ /* 0x004fe60008000818 */
[----:B------:R-:W-:Y:S02]  /*34e0*/  WARPGROUP.DEPBAR.LE gsb0, 0x0 ;  /* 0x00008000000079c5 */ /* 0x000fe40000010000 */
.L_x_10:
[----:B------:R-:W-:-:S04]  /*34f0*/  UISETP.LT.AND UP0, UPT, UR5, 0x1, UPT ;  /* 0x000000010500788c */ /* 0x000fc8000bf01270 */
[----:B------:R-:W-:-:S04]  /*3500*/  USEL UR7, UR5, 0x1, UP0 ;  /* 0x0000000105077887 */ /* 0x000fc80008000000 */
[----:B------:R-:W-:-:S04]  /*3510*/  UIADD3 UR7, UR5, -UR7, URZ ;  /* 0x8000000705077290 */ /* 0x000fc8000fffe03f */
[----:B------:R-:W-:-:S06]  /*3520*/  UISETP.GE.AND UP0, UPT, UR7, 0x1, UPT ;  /* 0x000000010700788c */ /* 0x000fcc000bf06270 */
[----:B------:R-:W-:-:S13]  /*3530*/  PLOP3.LUT P1, PT, PT, PT, UP0, 0x80, 0x0 ;  /* 0x000000000000781c */ /* 0x000fda0003f2f008 */
[----:B------:R-:W-:Y:S05]  /*3540*/  @!P1 BRA `(.L_x_13) ;  /* 0x0000002800a09947 */ /* 0x000fea0003800000 */
[----:B------:R-:W-:Y:S01]  /*3550*/  IMAD.MOV.U32 R3, RZ, RZ, RZ ;  /* 0x000000ffff037224 */ /* 0x000fe200078e00ff */
[----:B------:R-:W-:Y:S02]  /*3560*/  ULOP3.LUT UR23, UR6, 0x1, URZ, 0xfc, !UPT ;  /* 0x0000000106177892 */ /* 0x000fe4000f8efc3f */
[----:B------:R-:W-:Y:S01]  /*3570*/  UISETP.NE.U32.AND UP0, UPT, UR4, URZ, UPT ;  /* 0x0000003f0400728c */ /* 0x000fe2000bf05070 */
[----:B------:R-:W-:Y:S01]  /*3580*/  UMOV UR8, UR7 ;  /* 0x0000000700087c82 */ /* 0x000fe20008000000 */
[----:B------:R-:W-:-:S09]  /*3590*/  UMOV UR5, URZ ;  /* 0x0000003f00057c82 */ /* 0x000fd20008000000 */
.L_x_18:
[----:B------:R-:W-:-:S06]  /*35a0*/  UISETP.NE.AND UP1, UPT, UR23, 0x3, UPT ;  /* 0x000000031700788c */ /* 0x000fcc000bf25270 */
[----:B------:R-:W-:-:S13]  /*35b0*/  PLOP3.LUT P2, PT, PT, PT, UP1, 0x80, 0x0 ;  /* 0x000000000000781c */ /* 0x000fda0003f4f018 */
[----:B------:R-:W-:Y:S05]  /*35c0*/  @!P2 BRA `(.L_x_14) ;  /* 0x000000000004a947 */ /* 0x000fea0003800000 */
[----:B------:R-:W-:Y:S01]  /*35d0*/  BPT.TRAP 0x1 ;  /* 0x000000040000795c */ /* 0x000fe20000300000 */
.L_x_14:
[----:B------:R-:W1:Y:S01]  /*35e0*/  S2UR UR10, SR_CgaCtaId ;  /* 0x00000000000a79c3 */ /* 0x000e620000008800 */
[----:B------:R-:W-:Y:S01]  /*35f0*/  UMOV UR9, 0x400 ;  /* 0x0000040000097882 */ /* 0x000fe20000000000 */
[----:B------:R-:W-:Y:S01]  /*3600*/  SHF.L.U32 R2, R3, 0x1f, RZ ;  /* 0x0000001f03027819 */ /* 0x000fe200000006ff */
[----:B-1----:R-:W-:-:S04]  /*3610*/  ULEA UR9, UR10, UR9, 0x18 ;  /* 0x000000090a097291 */ /* 0x002fc8000f8ec03f */
[----:B------:R-:W-:-:S12]  /*3620*/  ULEA UR10, UR4, UR9, 0x3 ;  /* 0x00000009040a7291 */ /* 0x000fd8000f8e183f */
.L_x_15:
[----:B-1----:R-:W-:-:S04]  /*3630*/  IMAD.U32 R0, RZ, RZ, UR10 ;  /* 0x0000000aff007e24 */ /* 0x002fc8000f8e00ff */
[----:B------:R1:W2:Y:S03]  /*3640*/  SYNCS.PHASECHK.TRANS64.TRYWAIT P1, [R0+URZ+0x30000], R2 ;  /* 0x03000002000075a7 */ /* 0x0002a6000802017f */
[----:B--2---:R-:W-:Y:S05]  /*3650*/  @!P1 NANOSLEEP.SYNCS 0x989680 ;  /* 0x009896800000995d */ /* 0x004fea0003900000 */
[----:B------:R-:W2:Y:S02]  /*3660*/  @!P1 SYNCS.PHASECHK.TRANS64 P1, [R0+URZ+0x30000], R2 ;  /* 0x03000002000095a7 */ /* 0x000ea4000802007f */
[----:B--2---:R-:W-:Y:S05]  /*3670*/  @!P1 BRA `(.L_x_15) ;  /* 0xfffffffc00ec9947 */ /* 0x004fea000383ffff */
        /* <DEDUP_REMOVED lines=32> */
[----:B--2---:R-:W2:Y:S04]  /*3880*/  LDL.LU.64 R24, [R1] ;  /* 0x0000000001187983 */ /* 0x004ea80000300a00 */
        /* <DEDUP_REMOVED lines=31> */
[----:B------:R-:W-:-:S02]  /*3a80*/  UIADD3 UR12, UR9, 0x20000, URZ ;  /* 0x00020000090c7890 */ /* 0x000fc4000fffe03f */
[----:B------:R-:W-:Y:S01]  /*3a90*/  USHF.R.U32.HI UR10, URZ, 0x4, UR9 ;  /* 0x000000043f0a7899 */ /* 0x000fe20008011609 */
[----:B------:R3:W-:Y:S01]  /*3aa0*/  STL [R1+0x170], R3 ;  /* 0x0001700301007387 */ /* 0x0007e20000100800 */
[----:B------:R-:W-:Y:S02]  /*3ab0*/  USHF.R.U32.HI UR12, URZ, 0x4, UR12 ;  /* 0x000000043f0c7899 */ /* 0x000fe4000801160c */
[----:B------:R-:W-:Y:S02]  /*3ac0*/  ULOP3.LUT UR10, UR10, 0x3fff, URZ, 0xc0, !UPT ;  /* 0x00003fff0a0a7892 */ /* 0x000fe4000f8ec03f */
[----:B------:R-:W-:Y:S02]  /*3ad0*/  ULOP3.LUT UR12, UR12, 0x3fff, URZ, 0xc0, !UPT ;  /* 0x00003fff0c0c7892 */ /* 0x000fe4000f8ec03f */
[----:B------:R-:W-:Y:S02]  /*3ae0*/  ULOP3.LUT UR10, UR10, 0x10000, URZ, 0xfc, !UPT ;  /* 0x000100000a0a7892 */ /* 0x000fe4000f8efc3f */
[----:B------:R-:W-:-:S02]  /*3af0*/  ULOP3.LUT UR12, UR12, 0x2000000, URZ, 0xfc, !UPT ;  /* 0x020000000c0c7892 */ /* 0x000fc4000f8efc3f */
[----:B------:R-:W-:Y:S02]  /*3b00*/  ULEA UR10, UR4, UR10, 0xb ;  /* 0x0000000a040a7291 */ /* 0x000fe4000f8e583f */
[----:B------:R-:W-:Y:S01]  /*3b10*/  ULEA UR12, UR4, UR12, 0xa ;  /* 0x0000000c040c7291 */ /* 0x000fe2000f8e503f */
[----:B------:R-:W-:Y:S01]  /*3b20*/  UMOV UR17, 0x40000040 ;  /* 0x4000004000117882 */ /* 0x000fe20000000000 */
[----:B------:R-:W-:-:S03]  /*3b30*/  UMOV UR19, 0x40000040 ;  /* 0x4000004000137882 */ /* 0x000fc60000000000 */
[----:B------:R-:W-:Y:S02]  /*3b40*/  UMOV UR16, UR10 ;  /* 0x0000000a00107c82 */ /* 0x000fe40008000000 */
[----:B------:R-:W-:Y:S01]  /*3b50*/  UMOV UR18, UR12 ;  /* 0x0000000c00127c82 */ /* 0x000fe20008000000 */
[----:B--2---:R-:W-:-:S06]  /*3b60*/  WARPGROUP.ARRIVE ;  /* 0x00000000000079c5 */ /* 0x004fcc0000000000 */
[----:B------:R-:W-:Y:S01]  /*3b70*/  HGMMA.64x128x16.F32 R24, gdesc[UR16].tnspB, R24, UP0, gsb0 ;  /* 0x41e00000101879f0 */ /* 0x000fe2000b800818 */
[----:B------:R-:W-:Y:S01]  /*3b80*/  UIADD3 UR16, UR10, 0x200, URZ ;  /* 0x000002000a107890 */ /* 0x000fe2000fffe03f */
[----:B------:R-:W-:Y:S01]  /*3b90*/  UMOV UR17, 0x40000040 ;  /* 0x4000004000117882 */ /* 0x000fe20000000000 */
[----:B------:R-:W-:Y:S02]  /*3ba0*/  WARPGROUP.DEPBAR.LE gsb0, 0x0 ;  /* 0x00008000000079c5 */ /* 0x000fe40000010000 */
[----:B------:R-:W-:Y:S01]  /*3bb0*/  STL.64 [R1], R24 ;  /* 0x0000001801007387 */ /* 0x000fe20000100a00 */
[----:B-1----:R-:W-:Y:S01]  /*3bc0*/  IMAD.MOV.U32 R2, RZ, RZ, R86 ;  /* 0x000000ffff027224 */ /* 0x002fe200078e0056 */
[----:B------:R-:W-:Y:S01]  /*3bd0*/  MOV R4, R84 ;  /* 0x0000005400047202 */ /* 0x000fe20000000f00 */
[----:B------:R-:W-:Y:S01]  /*3be0*/  IMAD.MOV.U32 R0, RZ, RZ, R87 ;  /* 0x000000ffff007224 */ /* 0x000fe200078e0057 */
[----:B------:R1:W-:Y:S01]  /*3bf0*/  STL.64 [R1+0x8], R26 ;  /* 0x0000081a01007387 */ /* 0x0003e20000100a00 */
[----:B---3--:R-:W-:Y:S01]  /*3c00*/  IMAD.MOV.U32 R3, RZ, RZ, R85 ;  /* 0x000000ffff037224 */ /* 0x008fe200078e0055 */
        /* <DEDUP_REMOVED lines=28> */
[----:B------:R-:W-:Y:S01]  /*3dd0*/  WARPGROUP.ARRIVE ;  /* 0x00000000000079c5 */ /* 0x000fe20000000000 */
        /* <DEDUP_REMOVED lines=15> */
[----:B------:R-:W-:Y:S01]  /*3ed0*/  HGMMA.64x128x16.F32 R152, gdesc[UR16].tnspB, R152, UP0, gsb0 ;  /* 0x41e00000109879f0 */ /* 0x000fe2000b800898 */
        /* <DEDUP_REMOVED lines=45> */
[----:B------:R-:W-:-:S03]  /*41b0*/  WARPGROUP.DEPBAR.LE gsb0, 0x0 ;  /* 0x00008000000079c5 */ /* 0x000fc60000010000 */
        /* <DEDUP_REMOVED lines=14> */
[----:B-1----:R-:W3:Y:S04]  /*42a0*/  LDL.LU R188, [R1] ;  /* 0x0000000001bc7983 */ /* 0x002ee80000300800 */
[----:B------:R-:W3:Y:S04]  /*42b0*/  LDL.LU R189, [R1+0x4] ;  /* 0x0000040001bd7983 */ /* 0x000ee80000300800 */
[----:B------:R-:W3:Y:S04]  /*42c0*/  LDL.LU R190, [R1+0x8] ;  /* 0x0000080001be7983 */ /* 0x000ee80000300800 */
[----:B------:R-:W3:Y:S01]  /*42d0*/  LDL.LU R191, [R1+0xc] ;  /* 0x00000c0001bf7983 */ /* 0x000ee20000300800 */
[----:B------:R-:W-:Y:S01]  /*42e0*/  UIADD3 UR16, UR10, 0x400, URZ ;  /* 0x000004000a107890 */ /* 0x000fe2000fffe03f */
[----:B------:R-:W-:Y:S01]  /*42f0*/  WARPGROUP.ARRIVE ;  /* 0x00000000000079c5 */ /* 0x000fe20000000000 */
[----:B------:R-:W-:-:S07]  /*4300*/  UMOV UR17, 0x40000040 ;  /* 0x4000004000117882 */ /* 0x000fce0000000000 */
[----:B------:R-:W-:Y:S01]  /*4310*/  HGMMA.64x128x16.F32 R88, gdesc[UR16].tnspB, R88, UP0, gsb0 ;  /* 0x41e00000105879f0 */ /* 0x000fe2000b800858 */
[----:B------:R-:W-:Y:S01]  /*4320*/  UIADD3 UR16, UR10, 0x600, URZ ;  /* 0x000006000a107890 */ /* 0x000fe2000fffe03f */
        /* <DEDUP_REMOVED lines=21> */
[----:B------:R-:W-:Y:S02]  /*4480*/  WARPGROUP.DEPBAR.LE gsb0, 0x0 ;  /* 0x00008000000079c5 */ /* 0x000fe40000010000 */
[----:B--2---:R-:W-:-:S06]  /*4490*/  WARPGROUP.ARRIVE ;  /* 0x00000000000079c5 */ /* 0x004fcc0000000000 */
[----:B------:R-:W-:Y:S01]  /*44a0*/  HGMMA.64x128x16.F32 R24, gdesc[UR16].tnspB, R24, UP0, gsb0 ;  /* 0x41e00000101879f0 */ /* 0x000fe2000b800818 */
[----:B------:R-:W-:Y:S01]  /*44b0*/  IMAD.MOV.U32 R207, RZ, RZ, R237 ;  /* 0x000000ffffcf7224 */ /* 0x000fe200078e00ed */
[----:B------:R-:W-:Y:S01]  /*44c0*/  MOV R237, R15 ;  /* 0x0000000f00ed7202 */ /* 0x000fe20000000f00 */
[----:B------:R-:W-:Y:S02]  /*44d0*/  IMAD.MOV.U32 R209, RZ, RZ, R235 ;  /* 0x000000ffffd17224 */ /* 0x000fe400078e00eb */
[----:B------:R-:W-:Y:S02]  /*44e0*/  IMAD.MOV.U32 R210, RZ, RZ, R234 ;  /* 0x000000ffffd27224 */ /* 0x000fe400078e00ea */
[----:B------:R-:W-:Y:S01]  /*44f0*/  IMAD.MOV.U32 R211, RZ, RZ, R233 ;  /* 0x000000ffffd37224 */ /* 0x000fe200078e00e9 */
[----:B------:R-:W-:Y:S01]  /*4500*/  MOV R233, R19 ;  /* 0x0000001300e97202 */ /* 0x000fe20000000f00 */
[----:B------:R-:W-:Y:S02]  /*4510*/  IMAD.MOV.U32 R213, RZ, RZ, R231 ;  /* 0x000000ffffd57224 */ /* 0x000fe400078e00e7 */
[----:B------:R-:W-:-:S02]  /*4520*/  IMAD.MOV.U32 R214, RZ, RZ, R230 ;  /* 0x000000ffffd67224 */ /* 0x000fc400078e00e6 */
[----:B------:R-:W-:Y:S01]  /*4530*/  IMAD.MOV.U32 R215, RZ, RZ, R229 ;  /* 0x000000ffffd77224 */ /* 0x000fe200078e00e5 */
[----:B------:R-:W-:Y:S01]  /*4540*/  MOV R229, R23 ;  /* 0x0000001700e57202 */ /* 0x000fe20000000f00 */
        /* <DEDUP_REMOVED lines=22> */
[----:B---3--:R-:W-:-:S06]  /*46b0*/  WARPGROUP.ARRIVE ;  /* 0x00000000000079c5 */ /* 0x008fcc0000000000 */
        /* <DEDUP_REMOVED lines=143> */
[----:B------:R-:W-:-:S02]  /*4fb0*/  IMAD.MOV.U32 R6, RZ, RZ, R211 ;  /* 0x000000ffff067224 */ /* 0x000fc400078e00d3 */
[----:B------:R-:W-:Y:S01]  /*4fc0*/  IMAD.MOV.U32 R9, RZ, RZ, R208 ;  /* 0x000000ffff097224 */ /* 0x000fe200078e00d0 */
[----:B------:R-:W2:Y:S01]  /*4fd0*/  LDL.LU.64 R212, [R1+0x268] ;  /* 0x0002680001d47983 */ /* 0x000ea20000300a00 */
[----:B------:R-:W-:Y:S01]  /*4fe0*/  IMAD.MOV.U32 R11, RZ, RZ, R206 ;  /* 0x000000ffff0b7224 */ /* 0x000fe200078e00ce */
[----:B------:R-:W-:Y:S01]  /*4ff0*/  MOV R12, R205 ;  /* 0x000000cd000c7202 */ /* 0x000fe20000000f00 */
[----:B------:R-:W-:Y:S01]  /*5000*/  IMAD.MOV.U32 R10, RZ, RZ, R207 ;  /* 0x000000ffff0a7224 */ /* 0x000fe200078e00cf */
[----:B------:R-:W2:Y:S01]  /*5010*/  LDL.LU.64 R210, [R1+0x260] ;  /* 0x0002600001d27983 */ /* 0x000ea20000300a00 */
[----:B------:R-:W-:-:S03]  /*5020*/  IMAD.MOV.U32 R13, RZ, RZ, R204 ;  /* 0x000000ffff0d7224 */ /* 0x000fc600078e00cc */
        /* <DEDUP_REMOVED lines=127> */
[----:B------:R-:W-:-:S02]  /*5820*/  WARPGROUP.DEPBAR.LE gsb0, 0x0 ;  /* 0x00008000000079c5 */ /* 0x000fc40000010000 */
        /* <DEDUP_REMOVED lines=23> */
[----:B------:R-:W-:Y:S01]  /*59a0*/  IMAD.MOV.U32 R250, RZ, RZ, R2 ;  /* 0x000000fffffa7224 */ /* 0x000fe200078e0002 */
[----:B------:R-:W-:Y:S01]  /*59b0*/  UIADD3 UR14, UR10, 0x6, URZ ;  /* 0x000000060a0e7890 */ /* 0x000fe2000fffe03f */
[----:B------:R-:W-:Y:S01]  /*59c0*/  IMAD.MOV.U32 R233, RZ, RZ, R20 ;  /* 0x000000ffffe97224 */ /* 0x000fe200078e0014 */
[----:B------:R-:W-:Y:S01]  /*59d0*/  UIADD3 UR16, UR12, 0x180, URZ ;  /* 0x000001800c107890 */ /* 0x000fe2000fffe03f */
[----:B------:R-:W-:Y:S01]  /*59e0*/  IMAD.MOV.U32 R234, RZ, RZ, R19 ;  /* 0x000000ffffea7224 */ /* 0x000fe200078e0013 */
[----:B------:R-:W-:Y:S01]  /*59f0*/  UMOV UR13, 0x40000040 ;  /* 0x40000040000d7882 */ /* 0x000fe20000000000 */
[----:B------:R-:W-:Y:S01]  /*5a00*/  IMAD.MOV.U32 R237, RZ, RZ, R16 ;  /* 0x000000ffffed7224 */ /* 0x000fe200078e0010 */
[----:B------:R-:W-:Y:S01]  /*5a10*/  UMOV UR15, 0x40000040 ;  /* 0x40000040000f7882 */ /* 0x000fe20000000000 */
[----:B------:R-:W-:Y:S01]  /*5a20*/  UMOV UR12, UR14 ;  /* 0x0000000e000c7c82 */ /* 0x000fe20008000000 */
[----:B------:R1:W5:Y:S01]  /*5a30*/  LDL.LU R3, [R1+0x170] ;  /* 0x0001700001037983 */ /* 0x0003620000300800 */
[----:B------:R-:W-:Y:S01]  /*5a40*/  UMOV UR14, UR16 ;  /* 0x00000010000e7c82 */ /* 0x000fe20008000000 */
[----:B------:R-:W-:-:S02]  /*5a50*/  WARPGROUP.DEPBAR.LE gsb0, 0x0 ;  /* 0x00008000000079c5 */ /* 0x000fc40000010000 */
        /* <DEDUP_REMOVED lines=35> */
[----:B--2---:R-:W2:Y:S04]  /*5c90*/  LDL.LU.64 R214, [R1+0x168] ;  /* 0x0001680001d67983 */ /* 0x004ea80000300a00 */
        /* <DEDUP_REMOVED lines=20> */
[----:B------:R-:W-:-:S07]  /*5de0*/  WARPGROUP.ARRIVE ;  /* 0x00000000000079c5 */ /* 0x000fce0000000000 */
[----:B------:R-:W-:Y:S01]  /*5df0*/  HGMMA.64x128x16.F32 R88, gdesc[UR12].tnspB, R88, gsb0 ;  /* 0x41e000000c5879f0 */ /* 0x000fe20008000858 */
[----:B------:R-:W-:Y:S01]  /*5e00*/  UIADD3 UR12, UR10, 0x606, URZ ;  /* 0x000006060a0c7890 */ /* 0x000fe2000fffe03f */
[----:B------:R-:W-:Y:S01]  /*5e10*/  UMOV UR13, 0x40000040 ;  /* 0x40000040000d7882 */ /* 0x000fe20000000000 */
[----:B------:R-:W-:Y:S02]  /*5e20*/  WARPGROUP.DEPBAR.LE gsb0, 0x0 ;  /* 0x00008000000079c5 */ /* 0x000fe40000010000 */
[----:B------:R-:W-:-:S07]  /*5e30*/  WARPGROUP.ARRIVE ;  /* 0x00000000000079c5 */ /* 0x000fce0000000000 */
[----:B------:R-:W-:Y:S03]  /*5e40*/  HGMMA.64x128x16.F32 R24, gdesc[UR12].tnspB, R24, gsb0 ;  /* 0x41e000000c1879f0 */ /* 0x000fe60008000818 */
[----:B------:R-:W-:Y:S02]  /*5e50*/  WARPGROUP.DEPBAR.LE gsb0, 0x0 ;  /* 0x00008000000079c5 */ /* 0x000fe40000010000 */
[----:B-1----:R-:W-:Y:S05]  /*5e60*/  @!P2 BRA `(.L_x_16) ;  /* 0x000000000004a947 */ /* 0x002fea0003800000 */
[----:B------:R-:W-:Y:S01]  /*5e70*/  BPT.TRAP 0x1 ;  /* 0x000000040000795c */ /* 0x000fe20000300000 */
.L_x_16:
[----:B------:R-:W-:Y:S02]  /*5e80*/  UISETP.GT.U32.AND UP0, UPT, UR6, 0x1, UPT ;  /* 0x000000010600788c */ /* 0x000fe4000bf04070 */
[----:B------:R-:W-:-:S04]  /*5e90*/  ULEA UR9, UR5, UR9, 0x3 ;  /* 0x0000000905097291 */ /* 0x000fc8000f8e183f */
[----:B------:R-:W-:Y:S01]  /*5ea0*/  UIADD3 UR9, UR9, 0x30020, URZ ;  /* 0x0003002009097890 */ /* 0x000fe2000fffe03f */
[----:B------:R-:W-:-:S03]  /*5eb0*/  PLOP3.LUT P1, PT, PT, PT, UP0, 0x80, 0x0 ;  /* 0x000000000000781c */ /* 0x000fc60003f2f008 */
[----:B------:R-:W-:-:S09]  /*5ec0*/  UPRMT UR9, URZ, 0x654, UR9 ;  /* 0x000006543f097896 */ /* 0x000fd20008000009 */
[----:B------:R-:W-:Y:S01]  /*5ed0*/  SYNCS.ARRIVE.TRANS64.RED.A1T0 RZ, [UR9], RZ ;  /* 0x000000ffffff79a7 */ /* 0x000fe20008100409 */
[----:B------:R-:W-:Y:S05]  /*5ee0*/  @P1 BRA `(.L_x_17) ;  /* 0x0000000000041947 */ /* 0x000fea0003800000 */
[----:B------:R-:W-:Y:S01]  /*5ef0*/  BPT.TRAP 0x1 ;  /* 0x000000040000795c */ /* 0x000fe20000300000 */
.L_x_17:
[----:B------:R-:W-:Y:S02]  /*5f00*/  UISETP.GT.AND UP2, UPT, UR8, 0x1, UPT ;  /* 0x000000010800788c */ /* 0x000fe4000bf44270 */
[----:B------:R-:W-:Y:S02]  /*5f10*/  UIADD3 UR4, UR4, 0x1, URZ ;  /* 0x0000000104047890 */ /* 0x000fe4000fffe03f */
[----:B------:R-:W-:Y:S02]  /*5f20*/  UIADD3 UR5, UR5, 0x1, URZ ;  /* 0x0000000105057890 */ /* 0x000fe4000fffe03f */
[----:B------:R-:W-:Y:S01]  /*5f30*/  PLOP3.LUT P1, PT, PT, PT, UP2, 0x80, 0x0 ;  /* 0x000000000000781c */ /* 0x000fe20003f2f028 */
[----:B------:R-:W-:Y:S02]  /*5f40*/  UISETP.NE.AND UP0, UPT, UR4, 0x4, UPT ;  /* 0x000000040400788c */ /* 0x000fe4000bf05270 */
[----:B------:R-:W-:Y:S02]  /*5f50*/  UISETP.NE.AND UP1, UPT, UR5, 0x4, UPT ;  /* 0x000000040500788c */ /* 0x000fe4000bf25270 */
[----:B------:R-:W-:-:S02]  /*5f60*/  USEL UR9, URZ, 0x1, UP0 ;  /* 0x000000013f097887 */ /* 0x000fc40008000000 */
[----:B------:R-:W-:Y:S02]  /*5f70*/  USEL UR4, UR4, URZ, UP0 ;  /* 0x0000003f04047287 */ /* 0x000fe40008000000 */
[----:B------:R-:W-:Y:S02]  /*5f80*/  UIADD3 UR8, UR8, -0x1, URZ ;  /* 0xffffffff08087890 */ /* 0x000fe4000fffe03f */
[----:B------:R-:W-:Y:S01]  /*5f90*/  USEL UR5, UR5, URZ, UP1 ;  /* 0x0000003f05057287 */ /* 0x000fe20008800000 */
[----:B-----5:R-:W-:Y:S01]  /*5fa0*/  LOP3.LUT R3, R3, UR9, RZ, 0x3c, !PT ;  /* 0x0000000903037c12 */ /* 0x020fe2000f8e3cff */
[----:B------:R-:W-:Y:S01]  /*5fb0*/  UPLOP3.LUT UP0, UPT, UPT, UPT, UPT, 0x80, 0x0 ;  /* 0x000000000000789c */ /* 0x000fe20003f0f070 */
[----:B------:R-:W-:Y:S10]  /*5fc0*/  @P1 BRA `(.L_x_18) ;  /* 0xffffffd400741947 */ /* 0x000ff4000383ffff */
.L_x_13:
[----:B------:R-:W-:Y:S05]  /*5fd0*/  @!P0 BRA `(.L_x_19) ;  /* 0x0000000000448947 */ /* 0x000fea0003800000 */
[----:B------:R-:W-:-:S04]  /*5fe0*/  ULOP3.LUT UR4, UR6, 0x1, URZ, 0xfc, !UPT ;  /* 0x0000000106047892 */ /* 0x000fc8000f8efc3f */
[----:B------:R-:W-:-:S06]  /*5ff0*/  UISETP.NE.AND UP0, UPT, UR4, 0x3, UPT ;  /* 0x000000030400788c */ /* 0x000fcc000bf05270 */
[----:B------:R-:W-:-:S13]  /*6000*/  PLOP3.LUT P0, PT, PT, PT, UP0, 0x80, 0x0 ;  /* 0x000000000000781c */ /* 0x000fda0003f0f008 */
[----:B------:R-:W-:Y:S05]  /*6010*/  @!P0 BRA `(.L_x_20) ;  /* 0x0000000000048947 */ /* 0x000fea0003800000 */
[----:B------:R-:W-:Y:S01]  /*6020*/  BPT.TRAP 0x1 ;  /* 0x000000040000795c */ /* 0x000fe20000300000 */
.L_x_20:
[----:B------:R-:W1:Y:S01]  /*6030*/  S2UR UR8, SR_CgaCtaId ;  /* 0x00000000000879c3 */ /* 0x000e620000008800 */
[----:B------:R-:W-:Y:S01]  /*6040*/  USHF.L.U32 UR4, UR7, 0x3, URZ ;  /* 0x0000000307047899 */ /* 0x000fe2000800063f */
[----:B------:R-:W-:Y:S01]  /*6050*/  UMOV UR5, 0x400 ;  /* 0x0000040000057882 */ /* 0x000fe20000000000 */
[----:B------:R-:W-:Y:S02]  /*6060*/  UISETP.GT.U32.AND UP0, UPT, UR6, 0x1, UPT ;  /* 0x000000010600788c */ /* 0x000fe4000bf04070 */
[----:B------:R-:W-:-:S04]  /*6070*/  ULOP3.LUT UR4, UR4, 0x18, URZ, 0xc0, !UPT ;  /* 0x0000001804047892 */ /* 0x000fc8000f8ec03f */
[----:B------:R-:W-:Y:S01]  /*6080*/  PLOP3.LUT P0, PT, PT, PT, UP0, 0x80, 0x0 ;  /* 0x000000000000781c */ /* 0x000fe20003f0f008 */
[----:B-1----:R-:W-:-:S04]  /*6090*/  ULEA UR5, UR8, UR5, 0x18 ;  /* 0x0000000508057291 */ /* 0x002fc8000f8ec03f */
[----:B------:R-:W-:-:S04]  /*60a0*/  UIADD3 UR4, UR5, 0x30020, UR4 ;  /* 0x0003002005047890 */ /* 0x000fc8000fffe004 */
[----:B------:R-:W-:-:S09]  /*60b0*/  UPRMT UR4, URZ, 0x654, UR4 ;  /* 0x000006543f047896 */ /* 0x000fd20008000004 */
[----:B------:R-:W-:Y:S01]  /*60c0*/  SYNCS.ARRIVE.TRANS64.RED.A1T0 RZ, [UR4], RZ ;  /* 0x000000ffffff79a7 */ /* 0x000fe20008100404 */
[----:B------:R-:W-:Y:S05]  /*60d0*/  @P0 BRA `(.L_x_19) ;  /* 0x0000000000040947 */ /* 0x000fea0003800000 */
[----:B------:R-:W-:Y:S01]  /*60e0*/  BPT.TRAP 0x1 ;  /* 0x000000040000795c */ /* 0x000fe20000300000 */
.L_x_19:
[----:B------:R-:W1:Y:S01]  /*60f0*/  S2R R2, SR_TID.X ;  /* 0x0000000000027919 */ /* 0x000e620000002100 */
[----:B------:R-:W-:Y:S01]  /*6100*/  ULDC.64 UR4, c[0x0][0x280] ;  /* 0x0000a00000047ab9 */ /* 0x000fe20000000a00 */
[----:B------:R-:W2:Y:S01]  /*6110*/  S2R R4, SR_CTAID.Y ;  /* 0x0000000000047919 */ /* 0x000ea20000002600 */
[----:B------:R-:W3:Y:S01]  /*6120*/  S2R R5, SR_CTAID.X ;  /* 0x0000000000057919 */ /* 0x000ee20000002500 */
[----:B-1----:R-:W-:-:S04]  /*6130*/  SHF.R.S32.HI R0, RZ, 0x1f, R2 ;  /* 0x0000001fff007819 */ /* 0x002fc80000011402 */
[----:B------:R-:W-:Y:S01]  /*6140*/  LEA.HI R0, R0, R2, RZ, 0x7 ;  /* 0x0000000200007211 */ /* 0x000fe200078f38ff */
[----:B--2---:R-:W-:-:S03]  /*6150*/  IMAD.SHL.U32 R4, R4, 0x80, RZ ;  /* 0x0000008004047824 */ /* 0x004fc600078e00ff */
[----:B------:R-:W-:Y:S02]  /*6160*/  LOP3.LUT R0, R0, 0xffffff80, RZ, 0xc0, !PT ;  /* 0xffffff8000007812 */ /* 0x000fe400078ec0ff */
[----:B------:R-:W-:-:S03]  /*6170*/  ISETP.GE.AND P0, PT, R4, UR5, PT ;  /* 0x0000000504007c0c */ /* 0x000fc6000bf06270 */
[----:B------:R-:W-:-:S05]  /*6180*/  IMAD.IADD R0, R2, 0x1, -R0 ;  /* 0x0000000102007824 */ /* 0x000fca00078e0a00 */
[----:B------:R-:W-:-:S04]  /*6190*/  SHF.R.S32.HI R3, RZ, 0x1f, R0 ;  /* 0x0000001fff037819 */ /* 0x000fc80000011400 */
[CC--:B------:R-:W-:Y:S02]  /*61a0*/  LEA.HI R2, R3.reuse, R0.reuse, RZ, 0x2 ;  /* 0x0000000003027211 */ /* 0x0c0fe400078f10ff */
[----:B------:R-:W-:Y:S02]  /*61b0*/  LEA.HI R3, R3, R0, RZ, 0x5 ;  /* 0x0000000003037211 */ /* 0x000fe400078f28ff */
[--C-:B------:R-:W-:Y:S02]  /*61c0*/  SHF.R.S32.HI R14, RZ, 0x2, R2.reuse ;  /* 0x00000002ff0e7819 */ /* 0x100fe40000011402 */
[----:B------:R-:W-:Y:S02]  /*61d0*/  SHF.R.S32.HI R15, RZ, 0x1f, R2 ;  /* 0x0000001fff0f7819 */ /* 0x000fe40000011402 */
[----:B------:R-:W-:Y:S02]  /*61e0*/  LOP3.LUT R2, R2, 0x7ffffffc, RZ, 0xc0, !PT ;  /* 0x7ffffffc02027812 */ /* 0x000fe400078ec0ff */
[----:B------:R-:W-:-:S03]  /*61f0*/  LEA.HI R15, R15, R14, RZ, 0x3 ;  /* 0x0000000e0f0f7211 */ /* 0x000fc600078f18ff */
[----:B------:R-:W-:Y:S01]  /*6200*/  IMAD.IADD R2, R0, 0x1, -R2 ;  /* 0x0000000100027824 */ /* 0x000fe200078e0a02 */
[----:B------:R-:W-:-:S04]  /*6210*/  LOP3.LUT R15, R15, 0xfffffff8, RZ, 0xc0, !PT ;  /* 0xfffffff80f0f7812 */ /* 0x000fc800078ec0ff */
[----:B------:R-:W-:Y:S01]  /*6220*/  SHF.L.U32 R0, R2, 0x1, RZ ;  /* 0x0000000102007819 */ /* 0x000fe200000006ff */
[----:B------:R-:W-:-:S03]  /*6230*/  IMAD.IADD R14, R14, 0x1, -R15 ;  /* 0x000000010e0e7824 */ /* 0x000fc600078e0a0f */
[----:B------:R-:W-:Y:S02]  /*6240*/  SHF.R.S32.HI R2, RZ, 0x1f, R0 ;  /* 0x0000001fff027819 */ /* 0x000fe40000011400 */
[----:B------:R-:W-:Y:S02]  /*6250*/  IADD3 R10, P1, R4, R0, RZ ;  /* 0x00000000040a7210 */ /* 0x000fe40007f3e0ff */
[----:B------:R-:W-:Y:S02]  /*6260*/  IADD3 R0, -R0, UR5, -R4 ;  /* 0x0000000500007c10 */ /* 0x000fe4000fffe904 */
[----:B------:R-:W-:Y:S01]  /*6270*/  LEA.HI.X.SX32 R11, R4, R2, 0x1, P1 ;  /* 0x00000002040b7211 */ /* 0x000fe200008f0eff */
[----:B---3--:R-:W-:Y:S01]  /*6280*/  IMAD.SHL.U32 R4, R5, 0x100, RZ ;  /* 0x0000010005047824 */ /* 0x008fe200078e00ff */
[----:B------:R-:W-:Y:S02]  /*6290*/  SHF.R.S32.HI R15, RZ, 0x1f, R14 ;  /* 0x0000001fff0f7819 */ /* 0x000fe4000001140e */
[----:B------:R-:W-:-:S02]  /*62a0*/  SHF.R.S32.HI R2, RZ, 0x5, R3 ;  /* 0x00000005ff027819 */ /* 0x000fc40000011403 */
[----:B------:R-:W-:Y:S01]  /*62b0*/  ISETP.GE.OR P0, PT, R4, UR4, P0 ;  /* 0x0000000404007c0c */ /* 0x000fe20008706670 */
[----:B------:R-:W-:-:S04]  /*62c0*/  IMAD.WIDE R12, R5, 0x100, R14 ;  /* 0x00000100050c7825 */ /* 0x000fc800078e020e */
[----:B------:R-:W-:-:S04]  /*62d0*/  IMAD.WIDE R12, R2, 0x10, R12 ;  /* 0x00000010020c7825 */ /* 0x000fc800078e020c */
[----:B------:R-:W-:-:S05]  /*62e0*/  IMAD R2, R2, -0x10, -R4 ;  /* 0xfffffff002027824 */ /* 0x000fca00078e0a04 */
[----:B------:R-:W-:Y:S01]  /*62f0*/  IADD3 R14, R2, UR4, -R14 ;  /* 0x00000004020e7c10 */ /* 0x000fe2000fffe80e */
[----:B------:R-:W-:Y:S06]  /*6300*/  @P0 EXIT ;  /* 0x000000000000094d */ /* 0x000fec0003800000 */
[----:B------:R-:W-:Y:S01]  /*6310*/  FSETP.NEU.AND P2, PT, RZ, UR22, PT ;  /* 0x00000016ff007c0b */ /* 0x000fe2000bf4d000 */
[----:B------:R-:W-:Y:S01]  /*6320*/  ULDC.64 UR14, c[0x0][0x658] ;  /* 0x00019600000e7ab9 */ /* 0x000fe20000000a00 */
[----:B------:R-:W-:Y:S01]  /*6330*/  ISETP.GT.AND P0, PT, R14, RZ, PT ;  /* 0x000000ff0e00720c */ /* 0x000fe20003f04270 */
[----:B------:R-:W-:Y:S01]  /*6340*/  IMAD R2, R13, UR14, RZ ;  /* 0x0000000e0d027c24 */ /* 0x000fe2000f8e02ff */
[----:B------:R-:W-:Y:S02]  /*6350*/  USHF.L.U64.HI UR5, UR14, 0x3, UR15 ;  /* 0x000000030e057899 */ /* 0x000fe4000801020f */
[----:B------:R-:W-:Y:S01]  /*6360*/  IMAD.WIDE.U32 R4, R12, UR14, R10 ;  /* 0x0000000e0c047c25 */ /* 0x000fe2000f8e000a */
[----:B------:R-:W-:Y:S01]  /*6370*/  USHF.L.U32 UR4, UR14, 0x3, URZ ;  /* 0x000000030e047899 */ /* 0x000fe2000800063f */
[----:B------:R-:W-:Y:S02]  /*6380*/  ISETP.GT.AND P1, PT, R0, RZ, P0 ;  /* 0x000000ff0000720c */ /* 0x000fe40000724270 */
[----:B------:R-:W-:-:S04]  /*6390*/  IMAD R2, R12, UR15, R2 ;  /* 0x0000000f0c027c24 */ /* 0x000fc8000f8e0202 */
[----:B------:R-:W-:Y:S01]  /*63a0*/  IMAD.IADD R3, R5, 0x1, R2 ;  /* 0x0000000105037824 */ /* 0x000fe200078e0202 */
[----:B------:R-:W-:Y:S06]  /*63b0*/  @!P2 BRA `(.L_x_21) ;  /* 0x000000b000c0a947 */ /* 0x000fec0003800000 */
[----:B------:R-:W-:Y:S01]  /*63c0*/  ULDC.64 UR6, c[0x0][0x650] ;  /* 0x0001940000067ab9 */ /* 0x000fe20000000a00 */
[----:B------:R-:W-:Y:S01]  /*63d0*/  ULDC.64 UR16, c[0x0][0x630] ;  /* 0x00018c0000107ab9 */ /* 0x000fe20000000a00 */
[C---:B------:R-:W-:Y:S01]  /*63e0*/  LEA R2, P2, R4.reuse, UR6, 0x1 ;  /* 0x0000000604027c11 */ /* 0x040fe2000f8408ff */
[----:B------:R-:W-:Y:S01]  /*63f0*/  IMAD R6, R13, UR16, RZ ;  /* 0x000000100d067c24 */ /* 0x000fe2000f8e02ff */
[----:B------:R-:W-:Y:S01]  /*6400*/  ULDC.64 UR18, c[0x0][0x628] ;  /* 0x00018a0000127ab9 */ /* 0x000fe20000000a00 */
[----:B------:R-:W2:Y:S01]  /*6410*/  LDL.LU R7, [R1] ;  /* 0x0000000001077983 */ /* 0x000ea20000300800 */
[----:B------:R-:W-:Y:S01]  /*6420*/  LEA.HI.X R3, R4, UR7, R3, 0x1, P2 ;  /* 0x0000000704037c11 */ /* 0x000fe200090f0c03 */
[C---:B------:R-:W-:Y:S02]  /*6430*/  IMAD R6, R12.reuse, UR17, R6 ;  /* 0x000000110c067c24 */ /* 0x040fe4000f8e0206 */
[----:B------:R-:W-:-:S03]  /*6440*/  IMAD.WIDE.U32 R4, R12, UR16, R10 ;  /* 0x000000100c047c25 */ /* 0x000fc6000f8e000a */
[----:B------:R-:W-:Y:S02]  /*6450*/  LEA R8, P2, R4, UR18, 0x1 ;  /* 0x0000001204087c11 */ /* 0x000fe4000f8408ff */
[----:B------:R-:W-:-:S04]  /*6460*/  IADD3 R5, R5, R6, RZ ;  /* 0x0000000605057210 */ /* 0x000fc80007ffe0ff */
[----:B------:R-:W-:-:S05]  /*6470*/  LEA.HI.X R9, R4, UR19, R5, 0x1, P2 ;  /* 0x0000001304097c11 */ /* 0x000fca00090f0c05 */
[----:B------:R-:W3:Y:S01]  /*6480*/  @P1 LDG.E.LTC128B.U16 R15, desc[UR20][R8.64] ;  /* 0x00000014080f1981 */ /* 0x000ee2000c1e1520 */
[----:B------:R-:W-:Y:S01]  /*6490*/  ISETP.GT.AND P2, PT, R0, 0x1, P0 ;  /* 0x000000010000780c */ /* 0x000fe20000744270 */
[----:B------:R-:W-:Y:S01]  /*64a0*/  BSSY B0, `(.L_x_22) ;  /* 0x0000008000007945 */ /* 0x000fe20003800000 */
[----:B---3--:R-:W-:-:S05]  /*64b0*/  HADD2.F32 R4, -RZ, R15.H0_H0 ;  /* 0x2000000fff047230 */ /* 0x008fca0000004100 */
[----:B------:R-:W-:-:S04]  /*64c0*/  FMUL R4, R4, UR22 ;  /* 0x0000001604047c20 */ /* 0x000fc80008400000 */
[----:B--2---:R-:W-:-:S05]  /*64d0*/  FFMA R4, R7, UR11, R4 ;  /* 0x0000000b07047c23 */ /* 0x004fca0008000004 */
[----:B------:R-:W-:-:S05]  /*64e0*/  F2FP.F16.F32.PACK_AB R4, RZ, R4 ;  /* 0x00000004ff04723e */ /* 0x000fca00000000ff */
[----:B------:R1:W-:Y:S01]  /*64f0*/  @P1 STG.E.U16 desc[UR20][R2.64], R4 ;  /* 0x0000000402001986 */ /* 0x0003e2000c101514 */
[----:B------:R-:W-:Y:S05]  /*6500*/  @!P2 BRA `(.L_x_23) ;  /* 0x000000000004a947 */ /* 0x000fea0003800000 */
[----:B------:R2:W5:Y:S02]  /*6510*/  LDG.E.LTC128B.U16 R15, desc[UR20][R8.64+0x2] ;  /* 0x00000214080f7981 */ /* 0x000564000c1e1520 */
.L_x_23:
[----:B------:R-:W-:Y:S05]  /*6520*/  BSYNC B0 ;  /* 0x0000000000007941 */ /* 0x000fea0003800000 */
.L_x_22:
[----:B------:R-:W3:Y:S01]  /*6530*/  LDL.LU R5, [R1+0x4] ;  /* 0x0000040001057983 */ /* 0x000ee20000300800 */
[----:B-1---5:R-:W-:Y:S01]  /*6540*/  HADD2.F32 R4, -RZ, R15.H0_H0 ;  /* 0x2000000fff047230 */ /* 0x022fe20000004100 */
[----:B------:R-:W-:Y:S02]  /*6550*/  USHF.L.U64.HI UR13, UR16, 0x3, UR17 ;  /* 0x00000003100d7899 */ /* 0x000fe40008010211 */
[----:B------:R-:W-:Y:S02]  /*6560*/  USHF.L.U32 UR12, UR16, 0x3, URZ ;  /* 0x00000003100c7899 */ /* 0x000fe4000800063f */
[----:B------:R-:W-:Y:S02]  /*6570*/  IMAD.U32 R17, RZ, RZ, UR16 ;  /* 0x00000010ff117e24 */ /* 0x000fe4000f8e00ff */
[----:B------:R-:W-:Y:S01]  /*6580*/  FMUL R4, R4, UR22 ;  /* 0x0000001604047c20 */ /* 0x000fe20008400000 */
[----:B------:R-:W4:Y:S03]  /*6590*/  LDL.LU R18, [R1+0x8] ;  /* 0x0000080001127983 */ /* 0x000f260000300800 */
[----:B---3--:R-:W-:-:S05]  /*65a0*/  FFMA R4, R5, UR11, R4 ;  /* 0x0000000b05047c23 */ /* 0x008fca0008000004 */
[----:B------:R-:W-:-:S05]  /*65b0*/  F2FP.F16.F32.PACK_AB R4, RZ, R4 ;  /* 0x00000004ff04723e */ /* 0x000fca00000000ff */
[----:B------:R1:W-:Y:S02]  /*65c0*/  @P2 STG.E.U16 desc[UR20][R2.64+0x2], R4 ;  /* 0x0000020402002986 */ /* 0x0003e4000c101514 */
[----:B-1----:R-:W-:-:S03]  /*65d0*/  IMAD.WIDE.U32 R4, R12, R17, UR12 ;  /* 0x0000000c0c047e25 */ /* 0x002fc6000f8e0011 */
[----:B------:R-:W-:-:S04]  /*65e0*/  IADD3 R4, P1, R10, R4, RZ ;  /* 0x000000040a047210 */ /* 0x000fc80007f3e0ff */
[----:B------:R-:W-:Y:S02]  /*65f0*/  IADD3.X R5, R11, R6, R5, P1, !PT ;  /* 0x000000060b057210 */ /* 0x000fe40000ffe405 */
[----:B------:R-:W-:Y:S02]  /*6600*/  ISETP.GT.AND P1, PT, R14, 0x8, PT ;  /* 0x000000080e00780c */ /* 0x000fe40003f24270 */
[----:B------:R-:W-:Y:S02]  /*6610*/  LEA R6, P3, R4, UR18, 0x1 ;  /* 0x0000001204067c11 */ /* 0x000fe4000f8608ff */
[----:B------:R-:W-:Y:S02]  /*6620*/  ISETP.GT.AND P2, PT, R0, RZ, P1 ;  /* 0x000000ff0000720c */ /* 0x000fe40000f44270 */
[----:B------:R-:W-:-:S11]  /*6630*/  LEA.HI.X R7, R4, UR19, R5, 0x1, P3 ;  /* 0x0000001304077c11 */ /* 0x000fd600098f0c05 */
[----:B------:R-:W3:Y:S01]  /*6640*/  @P2 LDG.E.LTC128B.U16 R15, desc[UR20][R6.64] ;  /* 0x00000014060f2981 */ /* 0x000ee2000c1e1520 */
[----:B------:R-:W-:Y:S01]  /*6650*/  USHF.L.U32 UR8, UR4, 0x1, URZ ;  /* 0x0000000104087899 */ /* 0x000fe2000800063f */
[----:B------:R-:W-:Y:S01]  /*6660*/  ISETP.GT.AND P3, PT, R0, 0x1, P1 ;  /* 0x000000010000780c */ /* 0x000fe20000f64270 */
[----:B------:R-:W-:Y:S01]  /*6670*/  USHF.L.U64.HI UR5, UR4, 0x1, UR5 ;  /* 0x0000000104057899 */ /* 0x000fe20008010205 */
[----:B------:R-:W-:Y:S03]  /*6680*/  BSSY B0, `(.L_x_24) ;  /* 0x000000b000007945 */ /* 0x000fe60003800000 */
[----:B------:R-:W-:Y:S01]  /*6690*/  IADD3 R4, P4, R2, UR8, RZ ;  /* 0x0000000802047c10 */ /* 0x000fe2000ff9e0ff */
[----:B---3--:R-:W-:-:S05]  /*66a0*/  HADD2.F32 R5, -RZ, R15.H0_H0 ;  /* 0x2000000fff057230 */ /* 0x008fca0000004100 */
[----:B------:R-:W-:-:S04]  /*66b0*/  FMUL R5, R5, UR22 ;  /* 0x0000001605057c20 */ /* 0x000fc80008400000 */
[----:B----4-:R-:W-:-:S05]  /*66c0*/  FFMA R5, R18, UR11, R5 ;  /* 0x0000000b12057c23 */ /* 0x010fca0008000005 */
[----:B------:R-:W-:-:S04]  /*66d0*/  F2FP.F16.F32.PACK_AB R5, RZ, R5 ;  /* 0x00000005ff05723e */ /* 0x000fc800000000ff */
[----:B------:R-:W-:Y:S02]  /*66e0*/  PRMT R16, R5, 0x7610, R16 ;  /* 0x0000761005107816 */ /* 0x000fe40000000010 */
[----:B------:R-:W-:-:S05]  /*66f0*/  IADD3.X R5, R3, UR5, RZ, P4, !PT ;  /* 0x0000000503057c10 */ /* 0x000fca000a7fe4ff */
[----:B------:R1:W-:Y:S01]  /*6700*/  @P2 STG.E.U16 desc[UR20][R4.64], R16 ;  /* 0x0000001004002986 */ /* 0x0003e2000c101514 */
[----:B------:R-:W-:Y:S05]  /*6710*/  @!P3 BRA `(.L_x_25) ;  /* 0x000000000004b947 */ /* 0x000fea0003800000 */
[----:B------:R3:W5:Y:S02]  /*6720*/  LDG.E.LTC128B.U16 R15, desc[UR20][R6.64+0x2] ;  /* 0x00000214060f7981 */ /* 0x000764000c1e1520 */
.L_x_25:
[----:B------:R-:W-:Y:S05]  /*6730*/  BSYNC B0 ;  /* 0x0000000000007941 */ /* 0x000fea0003800000 */
.L_x_24:
[----:B------:R-:W4:Y:S01]  /*6740*/  LDL.LU R18, [R1+0xc] ;  /* 0x00000c0001127983 */ /* 0x000f220000300800 */
[----:B-1---5:R-:W-:Y:S01]  /*6750*/  HADD2.F32 R16, -RZ, R15.H0_H0 ;  /* 0x2000000fff107230 */ /* 0x022fe20000004100 */
[----:B------:R-:W-:Y:S01]  /*6760*/  ISETP.GT.AND P2, PT, R0, 0x8, P0 ;  /* 0x000000080000780c */ /* 0x000fe20000744270 */
[----:B------:R-:W-:Y:S03]  /*6770*/  BSSY B0, `(.L_x_26) ;  /* 0x0000007000007945 */ /* 0x000fe60003800000 */
[----:B------:R-:W-:-:S04]  /*6780*/  FMUL R16, R16, UR22 ;  /* 0x0000001610107c20 */ /* 0x000fc80008400000 */
[----:B----4-:R-:W-:-:S05]  /*6790*/  FFMA R16, R18, UR11, R16 ;  /* 0x0000000b12107c23 */ /* 0x010fca0008000010 */
[----:B------:R-:W-:-:S05]  /*67a0*/  F2FP.F16.F32.PACK_AB R16, RZ, R16 ;  /* 0x00000010ff10723e */ /* 0x000fca00000000ff */
[----:B------:R1:W-:Y:S01]  /*67b0*/  @P3 STG.E.U16 desc[UR20][R4.64+0x2], R16 ;  /* 0x0000021004003986 */ /* 0x0003e2000c101514 */
[----:B------:R-:W-:Y:S05]  /*67c0*/  @!P2 BRA `(.L_x_27) ;  /* 0x000000000004a947 */ /* 0x000fea0003800000 */
[----:B------:R4:W5:Y:S02]  /*67d0*/  LDG.E.LTC128B.U16 R15, desc[UR20][R8.64+0x10] ;  /* 0x00001014080f7981 */ /* 0x000964000c1e1520 */
.L_x_27:
[----:B------:R-:W-:Y:S05]  /*67e0*/  BSYNC B0 ;  /* 0x0000000000007941 */ /* 0x000fea0003800000 */
.L_x_26:
[----:B------:R-:W2:Y:S01]  /*67f0*/  LDL.LU R18, [R1+0x10] ;  /* 0x0000100001127983 */ /* 0x000ea20000300800 */
[----:B-1---5:R-:W-:Y:S01]  /*6800*/  HADD2.F32 R16, -RZ, R15.H0_H0 ;  /* 0x2000000fff107230 */ /* 0x022fe20000004100 */
[----:B------:R-:W-:Y:S04]  /*6810*/  BSSY B0, `(.L_x_28) ;  /* 0x0000008000007945 */ /* 0x000fe80003800000 */
[----:B------:R-:W-:-:S04]  /*6820*/  FMUL R16, R16, UR22 ;  /* 0x0000001610107c20 */ /* 0x000fc80008400000 */
[----:B--2---:R-:W-:-:S05]  /*6830*/  FFMA R16, R18, UR11, R16 ;  /* 0x0000000b12107c23 */ /* 0x004fca0008000010 */
[----:B------:R-:W-:-:S05]  /*6840*/  F2FP.F16.F32.PACK_AB R16, RZ, R16 ;  /* 0x00000010ff10723e */ /* 0x000fca00000000ff */
[----:B------:R1:W-:Y:S01]  /*6850*/  @P2 STG.E.U16 desc[UR20][R2.64+0x10], R16 ;  /* 0x0000101002002986 */ /* 0x0003e2000c101514 */
[----:B------:R-:W-:-:S13]  /*6860*/  ISETP.GT.AND P2, PT, R0, 0x9, P0 ;  /* 0x000000090000780c */ /* 0x000fda0000744270 */
[----:B-1----:R-:W-:Y:S05]  /*6870*/  @!P2 BRA `(.L_x_29) ;  /* 0x000000000004a947 */ /* 0x002fea0003800000 */
[----:B------:R1:W5:Y:S02]  /*6880*/  LDG.E.LTC128B.U16 R15, desc[UR20][R8.64+0x12] ;  /* 0x00001214080f7981 */ /* 0x000364000c1e1520 */
.L_x_29:
[----:B------:R-:W-:Y:S05]  /*6890*/  BSYNC B0 ;  /* 0x0000000000007941 */ /* 0x000fea0003800000 */
.L_x_28:
[----:B------:R-:W2:Y:S01]  /*68a0*/  LDL.LU R18, [R1+0x14] ;  /* 0x0000140001127983 */ /* 0x000ea20000300800 */
[----:B-----5:R-:W-:Y:S01]  /*68b0*/  HADD2.F32 R16, -RZ, R15.H0_H0 ;  /* 0x2000000fff107230 */ /* 0x020fe20000004100 */
[----:B------:R-:W-:Y:S01]  /*68c0*/  ISETP.GT.AND P3, PT, R0, 0x8, P1 ;  /* 0x000000080000780c */ /* 0x000fe20000f64270 */
[----:B------:R-:W-:Y:S03]  /*68d0*/  BSSY B0, `(.L_x_30) ;  /* 0x0000007000007945 */ /* 0x000fe60003800000 */
[----:B------:R-:W-:-:S04]  /*68e0*/  FMUL R16, R16, UR22 ;  /* 0x0000001610107c20 */ /* 0x000fc80008400000 */
[----:B--2---:R-:W-:-:S05]  /*68f0*/  FFMA R16, R18, UR11, R16 ;  /* 0x0000000b12107c23 */ /* 0x004fca0008000010 */
[----:B------:R-:W-:-:S05]  /*6900*/  F2FP.F16.F32.PACK_AB R16, RZ, R16 ;  /* 0x00000010ff10723e */ /* 0x000fca00000000ff */
[----:B------:R2:W-:Y:S01]  /*6910*/  @P2 STG.E.U16 desc[UR20][R2.64+0x12], R16 ;  /* 0x0000121002002986 */ /* 0x0005e2000c101514 */
[----:B------:R-:W-:Y:S05]  /*6920*/  @!P3 BRA `(.L_x_31) ;  /* 0x000000000004b947 */ /* 0x000fea0003800000 */
[----:B------:R0:W5:Y:S02]  /*6930*/  LDG.E.LTC128B.U16 R15, desc[UR20][R6.64+0x10] ;  /* 0x00001014060f7981 */ /* 0x000164000c1e1520 */
.L_x_31:
[----:B------:R-:W-:Y:S05]  /*6940*/  BSYNC B0 ;  /* 0x0000000000007941 */ /* 0x000fea0003800000 */
.L_x_30:
[----:B------:R-:W3:Y:S01]  /*6950*/  LDL.LU R18, [R1+0x18] ;  /* 0x0000180001127983 */ /* 0x000ee20000300800 */
[----:B--2--5:R-:W-:Y:S01]  /*6960*/  HADD2.F32 R16, -RZ, R15.H0_H0 ;  /* 0x2000000fff107230 */ /* 0x024fe20000004100 */
[----:B------:R-:W-:Y:S01]  /*6970*/  ISETP.GT.AND P2, PT, R0, 0x9, P1 ;  /* 0x000000090000780c */ /* 0x000fe20000f44270 */
[----:B------:R-:W-:Y:S03]  /*6980*/  BSSY B0, `(.L_x_32) ;  /* 0x0000007000007945 */ /* 0x000fe60003800000 */
[----:B------:R-:W-:-:S04]  /*6990*/  FMUL R16, R16, UR22 ;  /* 0x0000001610107c20 */ /* 0x000fc80008400000 */
[----:B---3--:R-:W-:-:S05]  /*69a0*/  FFMA R16, R18, UR11, R16 ;  /* 0x0000000b12107c23 */ /* 0x008fca0008000010 */
[----:B------:R-:W-:-:S05]  /*69b0*/  F2FP.F16.F32.PACK_AB R16, RZ, R16 ;  /* 0x00000010ff10723e */ /* 0x000fca00000000ff */
[----:B------:R2:W-:Y:S01]  /*69c0*/  @P3 STG.E.U16 desc[UR20][R4.64+0x10], R16 ;  /* 0x0000101004003986 */ /* 0x0005e2000c101514 */
[----:B------:R-:W-:Y:S05]  /*69d0*/  @!P2 BRA `(.L_x_33) ;  /* 0x000000000004a947 */ /* 0x000fea0003800000 */
[----:B------:R3:W5:Y:S02]  /*69e0*/  LDG.E.LTC128B.U16 R15, desc[UR20][R6.64+0x12] ;  /* 0x00001214060f7981 */ /* 0x000764000c1e1520 */
.L_x_33:
[----:B------:R-:W-:Y:S05]  /*69f0*/  BSYNC B0 ;  /* 0x0000000000007941 */ /* 0x000fea0003800000 */
.L_x_32:
[----:B------:R-:W4:Y:S01]  /*6a00*/  LDL.LU R18, [R1+0x1c] ;  /* 0x00001c0001127983 */ /* 0x000f220000300800 */
[----:B--2--5:R-:W-:Y:S01]  /*6a10*/  HADD2.F32 R16, -RZ, R15.H0_H0 ;  /* 0x2000000fff107230 */ /* 0x024fe20000004100 */
        /* <DEDUP_REMOVED lines=8> */
.L_x_35:
[----:B------:R-:W-:Y:S05]  /*6aa0*/  BSYNC B0 ;  /* 0x0000000000007941 */ /* 0x000fea0003800000 */
.L_x_34:
        /* <DEDUP_REMOVED lines=10> */
.L_x_37:
[----:B------:R-:W-:Y:S05]  /*6b50*/  BSYNC B0 ;  /* 0x0000000000007941 */ /* 0x000fea0003800000 */
.L_x_36:
        /* <DEDUP_REMOVED lines=10> */
.L_x_39:
[----:B------:R-:W-:Y:S05]  /*6c00*/  BSYNC B0 ;  /* 0x0000000000007941 */ /* 0x000fea0003800000 */
.L_x_38:
        /* <DEDUP_REMOVED lines=10> */
.L_x_41:
[----:B------:R-:W-:Y:S05]  /*6cb0*/  BSYNC B0 ;  /* 0x0000000000007941 */ /* 0x000fea0003800000 */
.L_x_40:
        /* <DEDUP_REMOVED lines=10> */
.L_x_43:
[----:B------:R-:W-:Y:S05]  /*6d60*/  BSYNC B0 ;  /* 0x0000000000007941 */ /* 0x000fea0003800000 */
.L_x_42:
        /* <DEDUP_REMOVED lines=10> */
.L_x_45:
[----:B------:R-:W-:Y:S05]  /*6e10*/  BSYNC B0 ;  /* 0x0000000000007941 */ /* 0x000fea0003800000 */
.L_x_44:
        /* <DEDUP_REMOVED lines=10> */
.L_x_47:
[----:B------:R-:W-:Y:S05]  /*6ec0*/  BSYNC B0 ;  /* 0x0000000000007941 */ /* 0x000fea0003800000 */
.L_x_46:
        /* <DEDUP_REMOVED lines=10> */
.L_x_49:
[----:B------:R-:W-:Y:S05]  /*6f70*/  BSYNC B0 ;  /* 0x0000000000007941 */ /* 0x000fea0003800000 */
.L_x_48:
        /* <DEDUP_REMOVED lines=10> */
.L_x_51:
[----:B------:R-:W-:Y:S05]  /*7020*/  BSYNC B0 ;  /* 0x0000000000007941 */ /* 0x000fea0003800000 */
.L_x_50:
        /* <DEDUP_REMOVED lines=10> */
.L_x_53:
[----:B------:R-:W-:Y:S05]  /*70d0*/  BSYNC B0 ;  /* 0x0000000000007941 */ /* 0x000fea0003800000 */
.L_x_52:
        /* <DEDUP_REMOVED lines=10> */
.L_x_55:
[----:B------:R-:W-:Y:S05]  /*7180*/  BSYNC B0 ;  /* 0x0000000000007941 */ /* 0x000fea0003800000 */
.L_x_54:
        /* <DEDUP_REMOVED lines=10> */
.L_x_57:
[----:B------:R-:W-:Y:S05]  /*7230*/  BSYNC B0 ;  /* 0x0000000000007941 */ /* 0x000fea0003800000 */
.L_x_56:
        /* <DEDUP_REMOVED lines=10> */
.L_x_59:
[----:B------:R-:W-:Y:S05]  /*72e0*/  BSYNC B0 ;  /* 0x0000000000007941 */ /* 0x000fea0003800000 */
.L_x_58:
        /* <DEDUP_REMOVED lines=10> */
.L_x_61:
[----:B------:R-:W-:Y:S05]  /*7390*/  BSYNC B0 ;  /* 0x0000000000007941 */ /* 0x000fea0003800000 */
.L_x_60:
        /* <DEDUP_REMOVED lines=10> */
.L_x_63:
[----:B------:R-:W-:Y:S05]  /*7440*/  BSYNC B0 ;  /* 0x0000000000007941 */ /* 0x000fea0003800000 */
.L_x_62:
        /* <DEDUP_REMOVED lines=10> */
.L_x_65:
[----:B------:R-:W-:Y:S05]  /*74f0*/  BSYNC B0 ;  /* 0x0000000000007941 */ /* 0x000fea0003800000 */
.L_x_64:
        /* <DEDUP_REMOVED lines=10> */
.L_x_67:
[----:B------:R-:W-:Y:S05]  /*75a0*/  BSYNC B0 ;  /* 0x0000000000007941 */ /* 0x000fea0003800000 */
.L_x_66:
        /* <DEDUP_REMOVED lines=10> */
.L_x_69:
[----:B------:R-:W-:Y:S05]  /*7650*/  BSYNC B0 ;  /* 0x0000000000007941 */ /* 0x000fea0003800000 */
.L_x_68:
        /* <DEDUP_REMOVED lines=10> */
.L_x_71:
[----:B------:R-:W-:Y:S05]  /*7700*/  BSYNC B0 ;  /* 0x0000000000007941 */ /* 0x000fea0003800000 */
.L_x_70:
        /* <DEDUP_REMOVED lines=10> */
.L_x_73:
[----:B------:R-:W-:Y:S05]  /*77b0*/  BSYNC B0 ;  /* 0x0000000000007941 */ /* 0x000fea0003800000 */
.L_x_72:
        /* <DEDUP_REMOVED lines=10> */
.L_x_75:
[----:B------:R-:W-:Y:S05]  /*7860*/  BSYNC B0 ;  /* 0x0000000000007941 */ /* 0x000fea0003800000 */
.L_x_74:
        /* <DEDUP_REMOVED lines=10> */
.L_x_77:
[----:B------:R-:W-:Y:S05]  /*7910*/  BSYNC B0 ;  /* 0x0000000000007941 */ /* 0x000fea0003800000 */
.L_x_76:
        /* <DEDUP_REMOVED lines=10> */
.L_x_79:
[----:B------:R-:W-:Y:S05]  /*79c0*/  BSYNC B0 ;  /* 0x0000000000007941 */ /* 0x000fea0003800000 */
.L_x_78:
        /* <DEDUP_REMOVED lines=10> */
.L_x_81:
[----:B------:R-:W-:Y:S05]  /*7a70*/  BSYNC B0 ;  /* 0x0000000000007941 */ /* 0x000fea0003800000 */
.L_x_80:
        /* <DEDUP_REMOVED lines=10> */
.L_x_83:
[----:B------:R-:W-:Y:S05]  /*7b20*/  BSYNC B0 ;  /* 0x0000000000007941 */ /* 0x000fea0003800000 */
.L_x_82:
        /* <DEDUP_REMOVED lines=10> */
.L_x_85:
[----:B------:R-:W-:Y:S05]  /*7bd0*/  BSYNC B0 ;  /* 0x0000000000007941 */ /* 0x000fea0003800000 */
.L_x_84:
        /* <DEDUP_REMOVED lines=10> */
.L_x_87:
[----:B------:R-:W-:Y:S05]  /*7c80*/  BSYNC B0 ;  /* 0x0000000000007941 */ /* 0x000fea0003800000 */
.L_x_86:
        /* <DEDUP_REMOVED lines=10> */
.L_x_89:
[----:B------:R-:W-:Y:S05]  /*7d30*/  BSYNC B0 ;  /* 0x0000000000007941 */ /* 0x000fea0003800000 */
.L_x_88:
        /* <DEDUP_REMOVED lines=10> */
.L_x_91:
[----:B------:R-:W-:Y:S05]  /*7de0*/  BSYNC B0 ;  /* 0x0000000000007941 */ /* 0x000fea0003800000 */
.L_x_90:
        /* <DEDUP_REMOVED lines=10> */
.L_x_93:
[----:B------:R-:W-:Y:S05]  /*7e90*/  BSYNC B0 ;  /* 0x0000000000007941 */ /* 0x000fea0003800000 */
.L_x_92:
        /* <DEDUP_REMOVED lines=10> */
.L_x_95:
[----:B------:R-:W-:Y:S05]  /*7f40*/  BSYNC B0 ;  /* 0x0000000000007941 */ /* 0x000fea0003800000 */
.L_x_94:
        /* <DEDUP_REMOVED lines=10> */
.L_x_97:
[----:B------:R-:W-:Y:S05]  /*7ff0*/  BSYNC B0 ;  /* 0x0000000000007941 */ /* 0x000fea0003800000 */
.L_x_96:
        /* <DEDUP_REMOVED lines=10> */
.L_x_99:
[----:B------:R-:W-:Y:S05]  /*80a0*/  BSYNC B0 ;  /* 0x0000000000007941 */ /* 0x000fea0003800000 */
.L_x_98:
        /* <DEDUP_REMOVED lines=10> */
.L_x_101:
[----:B------:R-:W-:Y:S05]  /*8150*/  BSYNC B0 ;  /* 0x0000000000007941 */ /* 0x000fea0003800000 */
.L_x_100:
        /* <DEDUP_REMOVED lines=10> */
.L_x_103:
[----:B------:R-:W-:Y:S05]  /*8200*/  BSYNC B0 ;  /* 0x0000000000007941 */ /* 0x000fea0003800000 */
.L_x_102:
        /* <DEDUP_REMOVED lines=10> */
.L_x_105:
[----:B------:R-:W-:Y:S05]  /*82b0*/  BSYNC B0 ;  /* 0x0000000000007941 */ /* 0x000fea0003800000 */
.L_x_104:
        /* <DEDUP_REMOVED lines=10> */
.L_x_107:
[----:B------:R-:W-:Y:S05]  /*8360*/  BSYNC B0 ;  /* 0x0000000000007941 */ /* 0x000fea0003800000 */
.L_x_106:
        /* <DEDUP_REMOVED lines=10> */
.L_x_109:
[----:B------:R-:W-:Y:S05]  /*8410*/  BSYNC B0 ;  /* 0x0000000000007941 */ /* 0x000fea0003800000 */
.L_x_108:
        /* <DEDUP_REMOVED lines=10> */
.L_x_111:
[----:B------:R-:W-:Y:S05]  /*84c0*/  BSYNC B0 ;  /* 0x0000000000007941 */ /* 0x000fea0003800000 */
.L_x_110:
        /* <DEDUP_REMOVED lines=10> */
.L_x_113:
[----:B------:R-:W-:Y:S05]  /*8570*/  BSYNC B0 ;  /* 0x0000000000007941 */ /* 0x000fea0003800000 */
.L_x_112:
        /* <DEDUP_REMOVED lines=10> */
.L_x_115:
[----:B------:R-:W-:Y:S05]  /*8620*/  BSYNC B0 ;  /* 0x0000000000007941 */ /* 0x000fea0003800000 */
.L_x_114:
        /* <DEDUP_REMOVED lines=10> */
.L_x_117:
[----:B------:R-:W-:Y:S05]  /*86d0*/  BSYNC B0 ;  /* 0x0000000000007941 */ /* 0x000fea0003800000 */
.L_x_116:
        /* <DEDUP_REMOVED lines=10> */
.L_x_119:
[----:B------:R-:W-:Y:S05]  /*8780*/  BSYNC B0 ;  /* 0x0000000000007941 */ /* 0x000fea0003800000 */
.L_x_118:
        /* <DEDUP_REMOVED lines=10> */
.L_x_121:
[----:B------:R-:W-:Y:S05]  /*8830*/  BSYNC B0 ;  /* 0x0000000000007941 */ /* 0x000fea0003800000 */
.L_x_120:
        /* <DEDUP_REMOVED lines=10> */
.L_x_123:
[----:B------:R-:W-:Y:S05]  /*88e0*/  BSYNC B0 ;  /* 0x0000000000007941 */ /* 0x000fea0003800000 */
.L_x_122:
        /* <DEDUP_REMOVED lines=10> */
.L_x_125:
[----:B------:R-:W-:Y:S05]  /*8990*/  BSYNC B0 ;  /* 0x0000000000007941 */ /* 0x000fea0003800000 */
.L_x_124:
        /* <DEDUP_REMOVED lines=10> */
.L_x_127:
[----:B------:R-:W-:Y:S05]  /*8a40*/  BSYNC B0 ;  /* 0x0000000000007941 */ /* 0x000fea0003800000 */
.L_x_126:
        /* <DEDUP_REMOVED lines=10> */
.L_x_129:
[----:B------:R-:W-:Y:S05]  /*8af0*/  BSYNC B0 ;  /* 0x0000000000007941 */ /* 0x000fea0003800000 */
.L_x_128:
        /* <DEDUP_REMOVED lines=10> */
.L_x_131:
[----:B------:R-:W-:Y:S05]  /*8ba0*/  BSYNC B0 ;  /* 0x0000000000007941 */ /* 0x000fea0003800000 */
.L_x_130:
        /* <DEDUP_REMOVED lines=10> */
.L_x_133:
[----:B------:R-:W-:Y:S05]  /*8c50*/  BSYNC B0 ;  /* 0x0000000000007941 */ /* 0x000fea0003800000 */
.L_x_132:
        /* <DEDUP_REMOVED lines=10> */
.L_x_135:
[----:B------:R-:W-:Y:S05]  /*8d00*/  BSYNC B0 ;  /* 0x0000000000007941 */ /* 0x000fea0003800000 */
.L_x_134:
        /* <DEDUP_REMOVED lines=10> */
.L_x_137:
[----:B------:R-:W-:Y:S05]  /*8db0*/  BSYNC B0 ;  /* 0x0000000000007941 */ /* 0x000fea0003800000 */
.L_x_136:
        /* <DEDUP_REMOVED lines=10> */
.L_x_139:
[----:B------:R-:W-:Y:S05]  /*8e60*/  BSYNC B0 ;  /* 0x0000000000007941 */ /* 0x000fea0003800000 */
.L_x_138:
        /* <DEDUP_REMOVED lines=10> */
.L_x_141:
[----:B------:R-:W-:Y:S05]  /*8f10*/  BSYNC B0 ;  /* 0x0000000000007941 */ /* 0x000fea0003800000 */
.L_x_140:
[----:B-1-34-:R-:W3:Y:S01]  /*8f20*/  LDL.LU R9, [R1+0xf4] ;  /* 0x0000f40001097983 */ /* 0x01aee20000300800 */
[----:B-----5:R-:W-:Y:S01]  /*8f30*/  HADD2.F32 R8, -RZ, R15.H0_H0 ;  /* 0x2000000fff087230 */ /* 0x020fe20000004100 */
        /* <DEDUP_REMOVED lines=8> */
.L_x_143:
[----:B------:R-:W-:Y:S05]  /*8fc0*/  BSYNC B0 ;  /* 0x0000000000007941 */ /* 0x000fea0003800000 */
.L_x_142:
[----:B------:R-:W4:Y:S01]  /*8fd0*/  LDL.LU R9, [R1+0xf8] ;  /* 0x0000f80001097983 */ /* 0x000f220000300800 */
[----:B-1---5:R-:W-:Y:S01]  /*8fe0*/  HADD2.F32 R8, -RZ, R15.H0_H0 ;  /* 0x2000000fff087230 */ /* 0x022fe20000004100 */
[----:B------:R-:W-:Y:S01]  /*8ff0*/  ISETP.GT.AND P1, PT, R0, 0x79, P1 ;  /* 0x000000790000780c */ /* 0x000fe20000f24270 */
[----:B------:R-:W-:Y:S01]  /*9000*/  BSSY B0, `(.L_x_144) ;  /* 0x0000008000007945 */ /* 0x000fe20003800000 */
[----:B------:R-:W-:Y:S02]  /*9010*/  IADD3 R18, P0, R12, 0x40, RZ ;  /* 0x000000400c127810 */ /* 0x000fe40007f1e0ff */
[----:B------:R-:W-:-:S04]  /*9020*/  FMUL R8, R8, UR22 ;  /* 0x0000001608087c20 */ /* 0x000fc80008400000 */
[----:B----4-:R-:W-:-:S05]  /*9030*/  FFMA R8, R9, UR11, R8 ;  /* 0x0000000b09087c23 */ /* 0x010fca0008000008 */
[----:B------:R-:W-:-:S05]  /*9040*/  F2FP.F16.F32.PACK_AB R8, RZ, R8 ;  /* 0x00000008ff08723e */ /* 0x000fca00000000ff */
[----:B------:R1:W-:Y:S01]  /*9050*/  @P2 STG.E.U16 desc[UR20][R4.64+0xf0], R8 ;  /* 0x0000f00804002986 */ /* 0x0003e2000c101514 */
[----:B------:R-:W-:Y:S05]  /*9060*/  @!P1 BRA `(.L_x_145) ;  /* 0x0000000000049947 */ /* 0x000fea0003800000 */
[----:B------:R4:W5:Y:S02]  /*9070*/  LDG.E.LTC128B.U16 R15, desc[UR20][R6.64+0xf2] ;  /* 0x0000f214060f7981 */ /* 0x000964000c1e1520 */
.L_x_145:
[----:B------:R-:W-:Y:S05]  /*9080*/  BSYNC B0 ;  /* 0x0000000000007941 */ /* 0x000fea0003800000 */
.L_x_144:
[----:B-1----:R-:W2:Y:S01]  /*9090*/  LDL.LU R8, [R1+0xfc] ;  /* 0x0000fc0001087983 */ /* 0x002ea20000300800 */
[----:B0--345:R-:W-:Y:S02]  /*90a0*/  HADD2.F32 R6, -RZ, R15.H0_H0 ;  /* 0x2000000fff067230 */ /* 0x039fe40000004100 */
[----:B------:R-:W-:Y:S01]  /*90b0*/  IMAD.X R7, RZ, RZ, R13, P0 ;  /* 0x000000ffff077224 */ /* 0x000fe200000e060d */
[----:B------:R-:W-:Y:S02]  /*90c0*/  ISETP.GT.AND P0, PT, R14, 0x40, PT ;  /* 0x000000400e00780c */ /* 0x000fe40003f04270 */
[----:B------:R-:W-:Y:S01]  /*90d0*/  FMUL R6, R6, UR22 ;  /* 0x0000001606067c20 */ /* 0x000fe20008400000 */
[----:B------:R-:W-:Y:S01]  /*90e0*/  IMAD R7, R7, UR16, RZ ;  /* 0x0000001007077c24 */ /* 0x000fe2000f8e02ff */
[----:B------:R-:W-:-:S03]  /*90f0*/  ISETP.GT.AND P3, PT, R0, RZ, P0 ;  /* 0x000000ff0000720c */ /* 0x000fc60000764270 */
[----:B------:R-:W-:Y:S02]  /*9100*/  IMAD R19, R18, UR17, R7 ;  /* 0x0000001112137c24 */ /* 0x000fe4000f8e0207 */
[----:B--2---:R-:W-:Y:S01]  /*9110*/  FFMA R6, R8, UR11, R6 ;  /* 0x0000000b08067c23 */ /* 0x004fe20008000006 */
[----:B------:R-:W-:-:S04]  /*9120*/  IMAD.WIDE.U32 R8, R18, UR16, R10 ;  /* 0x0000001012087c25 */ /* 0x000fc8000f8e000a */
[----:B------:R-:W-:Y:S01]  /*9130*/  F2FP.F16.F32.PACK_AB R16, RZ, R6 ;  /* 0x00000006ff10723e */ /* 0x000fe200000000ff */
[----:B------:R-:W-:Y:S01]  /*9140*/  IMAD.IADD R7, R9, 0x1, R19 ;  /* 0x0000000109077824 */ /* 0x000fe200078e0213 */
[----:B------:R-:W-:-:S03]  /*9150*/  LEA R6, P2, R8, UR18, 0x1 ;  /* 0x0000001208067c11 */ /* 0x000fc6000f8408ff */
[----:B------:R0:W-:Y:S01]  /*9160*/  @P1 STG.E.U16 desc[UR20][R4.64+0xf2], R16 ;  /* 0x0000f21004001986 */ /* 0x0001e2000c101514 */
[----:B------:R-:W-:-:S05]  /*9170*/  LEA.HI.X R7, R8, UR19, R7, 0x1, P2 ;  /* 0x0000001308077c11 */ /* 0x000fca00090f0c07 */
[----:B------:R-:W2:Y:S01]  /*9180*/  @P3 LDG.E.LTC128B.U16 R15, desc[UR20][R6.64] ;  /* 0x00000014060f3981 */ /* 0x000ea2000c1e1520 */
[----:B------:R-:W-:Y:S01]  /*9190*/  USHF.L.U32 UR4, UR14, 0x6, URZ ;  /* 0x000000060e047899 */ /* 0x000fe2000800063f */
[----:B------:R-:W-:Y:S01]  /*91a0*/  ISETP.GT.AND P2, PT, R0, 0x1, P0 ;  /* 0x000000010000780c */ /* 0x000fe20000744270 */
[----:B------:R-:W-:Y:S01]  /*91b0*/  USHF.L.U64.HI UR6, UR14, 0x6, UR15 ;  /* 0x000000060e067899 */ /* 0x000fe2000801020f */
[----:B------:R-:W-:Y:S01]  /*91c0*/  BSSY B0, `(.L_x_146) ;  /* 0x000000c000007945 */ /* 0x000fe20003800000 */
[----:B------:R-:W-:Y:S02]  /*91d0*/  USHF.L.U32 UR7, UR4, 0x1, URZ ;  /* 0x0000000104077899 */ /* 0x000fe4000800063f */
[----:B------:R-:W-:Y:S01]  /*91e0*/  USHF.L.U64.HI UR4, UR4, 0x1, UR6 ;  /* 0x0000000104047899 */ /* 0x000fe20008010206 */
[----:B--2---:R-:W-:-:S05]  /*91f0*/  HADD2.F32 R8, -RZ, R15.H0_H0 ;  /* 0x2000000fff087230 */ /* 0x004fca0000004100 */
[----:B------:R-:W-:Y:S01]  /*9200*/  FMUL R9, R8, UR22 ;  /* 0x0000001608097c20 */ /* 0x000fe20008400000 */
[----:B------:R-:W-:-:S03]  /*9210*/  IADD3 R8, P1, R2, UR7, RZ ;  /* 0x0000000702087c10 */ /* 0x000fc6000ff3e0ff */
[----:B------:R-:W-:-:S05]  /*9220*/  FFMA R9, R152, UR11, R9 ;  /* 0x0000000b98097c23 */ /* 0x000fca0008000009 */
[----:B0-----:R-:W-:Y:S02]  /*9230*/  F2FP.F16.F32.PACK_AB R5, RZ, R9 ;  /* 0x00000009ff05723e */ /* 0x001fe400000000ff */
[----:B------:R-:W-:-:S05]  /*9240*/  IADD3.X R9, R3, UR4, RZ, P1, !PT ;  /* 0x0000000403097c10 */ /* 0x000fca0008ffe4ff */
[----:B------:R0:W-:Y:S01]  /*9250*/  @P3 STG.E.U16 desc[UR20][R8.64], R5 ;  /* 0x0000000508003986 */ /* 0x0001e2000c101514 */
[----:B------:R-:W-:Y:S05]  /*9260*/  @!P2 BRA `(.L_x_147) ;  /* 0x000000000004a947 */ /* 0x000fea0003800000 */
[----:B------:R1:W5:Y:S02]  /*9270*/  LDG.E.LTC128B.U16 R15, desc[UR20][R6.64+0x2] ;  /* 0x00000214060f7981 */ /* 0x000364000c1e1520 */
.L_x_147:
[----:B------:R-:W-:Y:S05]  /*9280*/  BSYNC B0 ;  /* 0x0000000000007941 */ /* 0x000fea0003800000 */
.L_x_146:
[----:B-----5:R-:W-:Y:S01]  /*9290*/  HADD2.F32 R16, -RZ, R15.H0_H0 ;  /* 0x2000000fff107230 */ /* 0x020fe20000004100 */
[----:B------:R-:W-:Y:S01]  /*92a0*/  ISETP.GT.AND P1, PT, R14, 0x48, PT ;  /* 0x000000480e00780c */ /* 0x000fe20003f24270 */
[----:B0-----:R-:W-:Y:S01]  /*92b0*/  IMAD.WIDE.U32 R4, R18, R17, UR12 ;  /* 0x0000000c12047e25 */ /* 0x001fe2000f8e0011 */
[----:B------:R-:W-:Y:S03]  /*92c0*/  BSSY B0, `(.L_x_148) ;  /* 0x000000c000007945 */ /* 0x000fe60003800000 */
[----:B------:R-:W-:Y:S01]  /*92d0*/  FMUL R16, R16, UR22 ;  /* 0x0000001610107c20 */ /* 0x000fe20008400000 */
[----:B------:R-:W-:-:S03]  /*92e0*/  IADD3 R18, P3, R10, R4, RZ ;  /* 0x000000040a127210 */ /* 0x000fc60007f7e0ff */
[----:B------:R-:W-:Y:S01]  /*92f0*/  FFMA R16, R153, UR11, R16 ;  /* 0x0000000b99107c23 */ /* 0x000fe20008000010 */
[----:B------:R-:W-:Y:S02]  /*9300*/  IADD3.X R5, R11, R19, R5, P3, !PT ;  /* 0x000000130b057210 */ /* 0x000fe40001ffe405 */
[----:B------:R-:W-:Y:S02]  /*9310*/  ISETP.GT.AND P3, PT, R0, RZ, P1 ;  /* 0x000000ff0000720c */ /* 0x000fe40000f64270 */
[----:B------:R-:W-:Y:S02]  /*9320*/  F2FP.F16.F32.PACK_AB R16, RZ, R16 ;  /* 0x00000010ff10723e */ /* 0x000fe400000000ff */
[----:B------:R-:W-:-:S03]  /*9330*/  LEA R4, P4, R18, UR18, 0x1 ;  /* 0x0000001212047c11 */ /* 0x000fc6000f8808ff */
[----:B------:R0:W-:Y:S01]  /*9340*/  @P2 STG.E.U16 desc[UR20][R8.64+0x2], R16 ;  /* 0x0000021008002986 */ /* 0x0001e2000c101514 */
[----:B------:R-:W-:-:S05]  /*9350*/  LEA.HI.X R5, R18, UR19, R5, 0x1, P4 ;  /* 0x0000001312057c11 */ /* 0x000fca000a0f0c05 */
[----:B------:R-:W-:Y:S05]  /*9360*/  @!P3 BRA `(.L_x_149) ;  /* 0x000000000004b947 */ /* 0x000fea0003800000 */
[----:B------:R2:W5:Y:S02]  /*9370*/  LDG.E.LTC128B.U16 R15, desc[UR20][R4.64] ;  /* 0x00000014040f7981 */ /* 0x000564000c1e1520 */
.L_x_149:
[----:B------:R-:W-:Y:S05]  /*9380*/  BSYNC B0 ;  /* 0x0000000000007941 */ /* 0x000fea0003800000 */
.L_x_148:
[----:B0----5:R-:W-:Y:S01]  /*9390*/  HADD2.F32 R16, -RZ, R15.H0_H0 ;  /* 0x2000000fff107230 */ /* 0x021fe20000004100 */
[----:B------:R-:W-:Y:S01]  /*93a0*/  IADD3 R18, P4, R8, UR8, RZ ;  /* 0x0000000808127c10 */ /* 0x000fe2000ff9e0ff */
[----:B------:R-:W-:Y:S01]  /*93b0*/  BSSY B0, `(.L_x_150) ;  /* 0x0000009000007945 */ /* 0x000fe20003800000 */
[----:B------:R-:W-:Y:S02]  /*93c0*/  ISETP.GT.AND P2, PT, R0, 0x1, P1 ;  /* 0x000000010000780c */ /* 0x000fe40000f44270 */
[----:B------:R-:W-:-:S04]  /*93d0*/  FMUL R19, R16, UR22 ;  /* 0x0000001610137c20 */ /* 0x000fc80008400000 */
[----:B------:R-:W-:-:S05]  /*93e0*/  FFMA R19, R154, UR11, R19 ;  /* 0x0000000b9a137c23 */ /* 0x000fca0008000013 */
[----:B------:R-:W-:Y:S02]  /*93f0*/  F2FP.F16.F32.PACK_AB R16, RZ, R19 ;  /* 0x00000013ff10723e */ /* 0x000fe400000000ff */
[----:B------:R-:W-:-:S05]  /*9400*/  IADD3.X R19, R9, UR5, RZ, P4, !PT ;  /* 0x0000000509137c10 */ /* 0x000fca000a7fe4ff */
[----:B------:R0:W-:Y:S01]  /*9410*/  @P3 STG.E.U16 desc[UR20][R18.64], R16 ;  /* 0x0000001012003986 */ /* 0x0001e2000c101514 */
[----:B------:R-:W-:Y:S05]  /*9420*/  @!P2 BRA `(.L_x_151) ;  /* 0x000000000004a947 */ /* 0x000fea0003800000 */
[----:B------:R3:W5:Y:S02]  /*9430*/  LDG.E.LTC128B.U16 R15, desc[UR20][R4.64+0x2] ;  /* 0x00000214040f7981 */ /* 0x000764000c1e1520 */
.L_x_151:
[----:B------:R-:W-:Y:S05]  /*9440*/  BSYNC B0 ;  /* 0x0000000000007941 */ /* 0x000fea0003800000 */
.L_x_150:
[----:B0----5:R-:W-:Y:S01]  /*9450*/  HADD2.F32 R16, -RZ, R15.H0_H0 ;  /* 0x2000000fff107230 */ /* 0x021fe20000004100 */
[----:B------:R-:W-:Y:S01]  /*9460*/  ISETP.GT.AND P3, PT, R0, 0x8, P0 ;  /* 0x000000080000780c */ /* 0x000fe20000764270 */
[----:B------:R-:W-:Y:S03]  /*9470*/  BSSY B0, `(.L_x_152) ;  /* 0x0000007000007945 */ /* 0x000fe60003800000 */
[----:B------:R-:W-:-:S04]  /*9480*/  FMUL R16, R16, UR22 ;  /* 0x0000001610107c20 */ /* 0x000fc80008400000 */
[----:B------:R-:W-:-:S05]  /*9490*/  FFMA R16, R155, UR11, R16 ;  /* 0x0000000b9b107c23 */ /* 0x000fca0008000010 */
[----:B------:R-:W-:-:S05]  /*94a0*/  F2FP.F16.F32.PACK_AB R16, RZ, R16 ;  /* 0x00000010ff10723e */ /* 0x000fca00000000ff */
[----:B------:R0:W-:Y:S01]  /*94b0*/  @P2 STG.E.U16 desc[UR20][R18.64+0x2], R16 ;  /* 0x0000021012002986 */ /* 0x0001e2000c101514 */
[----:B------:R-:W-:Y:S05]  /*94c0*/  @!P3 BRA `(.L_x_153) ;  /* 0x000000000004b947 */ /* 0x000fea0003800000 */
[----:B------:R4:W5:Y:S02]  /*94d0*/  LDG.E.LTC128B.U16 R15, desc[UR20][R6.64+0x10] ;  /* 0x00001014060f7981 */ /* 0x000964000c1e1520 */
.L_x_153:
[----:B------:R-:W-:Y:S05]  /*94e0*/  BSYNC B0 ;  /* 0x0000000000007941 */ /* 0x000fea0003800000 */
.L_x_152:
        /* <DEDUP_REMOVED lines=9> */
.L_x_155:
[----:B------:R-:W-:Y:S05]  /*9580*/  BSYNC B0 ;  /* 0x0000000000007941 */ /* 0x000fea0003800000 */
.L_x_154:
[----:B-----5:R-:W-:Y:S01]  /*9590*/  HADD2.F32 R16, -RZ, R15.H0_H0 ;  /* 0x2000000fff107230 */ /* 0x020fe20000004100 */
        /* <DEDUP_REMOVED lines=8> */
.L_x_157:
[----:B------:R-:W-:Y:S05]  /*9620*/  BSYNC B0 ;  /* 0x0000000000007941 */ /* 0x000fea0003800000 */
.L_x_156:
[----:B0----5:R-:W-:Y:S01]  /*9630*/  HADD2.F32 R16, -RZ, R15.H0_H0 ;  /* 0x2000000fff107230 */ /* 0x021fe20000004100 */
[----:B------:R-:W-:Y:S01]  /*9640*/  MOV R21, UR8 ;  /* 0x0000000800157c02 */ /* 0x000fe20008000f00 */
[----:B------:R-:W-:Y:S01]  /*9650*/  IMAD.U32 R23, RZ, RZ, UR5 ;  /* 0x00000005ff177e24 */ /* 0x000fe2000f8e00ff */
[----:B------:R-:W-:Y:S01]  /*9660*/  ISETP.GT.AND P2, PT, R0, 0x9, P1 ;  /* 0x000000090000780c */ /* 0x000fe20000f44270 */
[----:B------:R-:W-:Y:S01]  /*9670*/  BSSY B0, `(.L_x_158) ;  /* 0x0000009000007945 */ /* 0x000fe20003800000 */
[----:B------:R-:W-:Y:S01]  /*9680*/  FMUL R19, R16, UR22 ;  /* 0x0000001610137c20 */ /* 0x000fe20008400000 */
[----:B------:R-:W-:-:S03]  /*9690*/  IADD3 R18, P4, P5, R21, UR7, R2 ;  /* 0x0000000715127c10 */ /* 0x000fc6000fd9e002 */
[----:B------:R-:W-:-:S05]  /*96a0*/  FFMA R19, R158, UR11, R19 ;  /* 0x0000000b9e137c23 */ /* 0x000fca0008000013 */
[----:B------:R-:W-:Y:S02]  /*96b0*/  F2FP.F16.F32.PACK_AB R16, RZ, R19 ;  /* 0x00000013ff10723e */ /* 0x000fe400000000ff */
[----:B------:R-:W-:-:S05]  /*96c0*/  IADD3.X R19, R23, UR4, R3, P4, P5 ;  /* 0x0000000417137c10 */ /* 0x000fca000a7ea403 */
[----:B------:R0:W-:Y:S01]  /*96d0*/  @P3 STG.E.U16 desc[UR20][R18.64+0x10], R16 ;  /* 0x0000101012003986 */ /* 0x0001e2000c101514 */
[----:B------:R-:W-:Y:S05]  /*96e0*/  @!P2 BRA `(.L_x_159) ;  /* 0x000000000004a947 */ /* 0x000fea0003800000 */
[----:B------:R0:W5:Y:S02]  /*96f0*/  LDG.E.LTC128B.U16 R15, desc[UR20][R4.64+0x12] ;  /* 0x00001214040f7981 */ /* 0x000164000c1e1520 */
.L_x_159:
[----:B------:R-:W-:Y:S05]  /*9700*/  BSYNC B0 ;  /* 0x0000000000007941 */ /* 0x000fea0003800000 */
.L_x_158:
        /* <DEDUP_REMOVED lines=9> */
.L_x_161:
[----:B------:R-:W-:Y:S05]  /*97a0*/  BSYNC B0 ;  /* 0x0000000000007941 */ /* 0x000fea0003800000 */
.L_x_160:
        /* <DEDUP_REMOVED lines=9> */
.L_x_163:
[----:B------:R-:W-:Y:S05]  /*9840*/  BSYNC B0 ;  /* 0x0000000000007941 */ /* 0x000fea0003800000 */
.L_x_162:
        /* <DEDUP_REMOVED lines=9> */
.L_x_165:
[----:B------:R-:W-:Y:S05]  /*98e0*/  BSYNC B0 ;  /* 0x0000000000007941 */ /* 0x000fea0003800000 */
.L_x_164:
        /* <DEDUP_REMOVED lines=9> */
.L_x_167:
[----:B------:R-:W-:Y:S05]  /*9980*/  BSYNC B0 ;  /* 0x0000000000007941 */ /* 0x000fea0003800000 */
.L_x_166:
        /* <DEDUP_REMOVED lines=9> */
.L_x_169:
[----:B------:R-:W-:Y:S05]  /*9a20*/  BSYNC B0 ;  /* 0x0000000000007941 */ /* 0x000fea0003800000 */
.L_x_168:
        /* <DEDUP_REMOVED lines=9> */
.L_x_171:
[----:B------:R-:W-:Y:S05]  /*9ac0*/  BSYNC B0 ;  /* 0x0000000000007941 */ /* 0x000fea0003800000 */
.L_x_170:
        /* <DEDUP_REMOVED lines=9> */
.L_x_173:
[----:B------:R-:W-:Y:S05]  /*9b60*/  BSYNC B0 ;  /* 0x0000000000007941 */ /* 0x000fea0003800000 */
.L_x_172:
        /* <DEDUP_REMOVED lines=9> */
.L_x_175:
[----:B------:R-:W-:Y:S05]  /*9c00*/  BSYNC B0 ;  /* 0x0000000000007941 */ /* 0x000fea0003800000 */
.L_x_174:
        /* <DEDUP_REMOVED lines=9> */
.L_x_177:
[----:B------:R-:W-:Y:S05]  /*9ca0*/  BSYNC B0 ;  /* 0x0000000000007941 */ /* 0x000fea0003800000 */
.L_x_176:
        /* <DEDUP_REMOVED lines=9> */
.L_x_179:
[----:B------:R-:W-:Y:S05]  /*9d40*/  BSYNC B0 ;  /* 0x0000000000007941 */ /* 0x000fea0003800000 */
.L_x_178:
        /* <DEDUP_REMOVED lines=9> */
.L_x_181:
[----:B------:R-:W-:Y:S05]  /*9de0*/  BSYNC B0 ;  /* 0x0000000000007941 */ /* 0x000fea0003800000 */
.L_x_180:
        /* <DEDUP_REMOVED lines=9> */
.L_x_183:
[----:B------:R-:W-:Y:S05]  /*9e80*/  BSYNC B0 ;  /* 0x0000000000007941 */ /* 0x000fea0003800000 */
.L_x_182:
        /* <DEDUP_REMOVED lines=9> */
.L_x_185:
[----:B------:R-:W-:Y:S05]  /*9f20*/  BSYNC B0 ;  /* 0x0000000000007941 */ /* 0x000fea0003800000 */
.L_x_184:
        /* <DEDUP_REMOVED lines=9> */
.L_x_187:
[----:B------:R-:W-:Y:S05]  /*9fc0*/  BSYNC B0 ;  /* 0x0000000000007941 */ /* 0x000fea0003800000 */
.L_x_186:
        /* <DEDUP_REMOVED lines=9> */
.L_x_189:
[----:B------:R-:W-:Y:S05]  /*a060*/  BSYNC B0 ;  /* 0x0000000000007941 */ /* 0x000fea0003800000 */
.L_x_188:
        /* <DEDUP_REMOVED lines=9> */
.L_x_191:
[----:B------:R-:W-:Y:S05]  /*a100*/  BSYNC B0 ;  /* 0x0000000000007941 */ /* 0x000fea0003800000 */
.L_x_190:
        /* <DEDUP_REMOVED lines=9> */
.L_x_193:
[----:B------:R-:W-:Y:S05]  /*a1a0*/  BSYNC B0 ;  /* 0x0000000000007941 */ /* 0x000fea0003800000 */
.L_x_192:
        /* <DEDUP_REMOVED lines=9> */
.L_x_195:
[----:B------:R-:W-:Y:S05]  /*a240*/  BSYNC B0 ;  /* 0x0000000000007941 */ /* 0x000fea0003800000 */
.L_x_194:
        /* <DEDUP_REMOVED lines=9> */
.L_x_197:
[----:B------:R-:W-:Y:S05]  /*a2e0*/  BSYNC B0 ;  /* 0x0000000000007941 */ /* 0x000fea0003800000 */
.L_x_196:
        /* <DEDUP_REMOVED lines=9> */
.L_x_199:
[----:B------:R-:W-:Y:S05]  /*a380*/  BSYNC B0 ;  /* 0x0000000000007941 */ /* 0x000fea0003800000 */
.L_x_198:
        /* <DEDUP_REMOVED lines=9> */
.L_x_201:
[----:B------:R-:W-:Y:S05]  /*a420*/  BSYNC B0 ;  /* 0x0000000000007941 */ /* 0x000fea0003800000 */
.L_x_200:
        /* <DEDUP_REMOVED lines=9> */
.L_x_203:
[----:B------:R-:W-:Y:S05]  /*a4c0*/  BSYNC B0 ;  /* 0x0000000000007941 */ /* 0x000fea0003800000 */
.L_x_202:
        /* <DEDUP_REMOVED lines=9> */
.L_x_205:
[----:B------:R-:W-:Y:S05]  /*a560*/  BSYNC B0 ;  /* 0x0000000000007941 */ /* 0x000fea0003800000 */
.L_x_204:
        /* <DEDUP_REMOVED lines=9> */
.L_x_207:
[----:B------:R-:W-:Y:S05]  /*a600*/  BSYNC B0 ;  /* 0x0000000000007941 */ /* 0x000fea0003800000 */
.L_x_206:
        /* <DEDUP_REMOVED lines=9> */
.L_x_209:
[----:B------:R-:W-:Y:S05]  /*a6a0*/  BSYNC B0 ;  /* 0x0000000000007941 */ /* 0x000fea0003800000 */
.L_x_208:
        /* <DEDUP_REMOVED lines=9> */
.L_x_211:
[----:B------:R-:W-:Y:S05]  /*a740*/  BSYNC B0 ;  /* 0x0000000000007941 */ /* 0x000fea0003800000 */
.L_x_210:
        /* <DEDUP_REMOVED lines=9> */
.L_x_213:
[----:B------:R-:W-:Y:S05]  /*a7e0*/  BSYNC B0 ;  /* 0x0000000000007941 */ /* 0x000fea0003800000 */
.L_x_212:
        /* <DEDUP_REMOVED lines=9> */
.L_x_215:
[----:B------:R-:W-:Y:S05]  /*a880*/  BSYNC B0 ;  /* 0x0000000000007941 */ /* 0x000fea0003800000 */
.L_x_214:
        /* <DEDUP_REMOVED lines=9> */
.L_x_217:
[----:B------:R-:W-:Y:S05]  /*a920*/  BSYNC B0 ;  /* 0x0000000000007941 */ /* 0x000fea0003800000 */
.L_x_216:
        /* <DEDUP_REMOVED lines=9> */
.L_x_219:
[----:B------:R-:W-:Y:S05]  /*a9c0*/  BSYNC B0 ;  /* 0x0000000000007941 */ /* 0x000fea0003800000 */
.L_x_218:
        /* <DEDUP_REMOVED lines=9> */
.L_x_221:
[----:B------:R-:W-:Y:S05]  /*aa60*/  BSYNC B0 ;  /* 0x0000000000007941 */ /* 0x000fea0003800000 */
.L_x_220:
        /* <DEDUP_REMOVED lines=9> */
.L_x_223:
[----:B------:R-:W-:Y:S05]  /*ab00*/  BSYNC B0 ;  /* 0x0000000000007941 */ /* 0x000fea0003800000 */
.L_x_222:
        /* <DEDUP_REMOVED lines=9> */
.L_x_225:
[----:B------:R-:W-:Y:S05]  /*aba0*/  BSYNC B0 ;  /* 0x0000000000007941 */ /* 0x000fea0003800000 */
.L_x_224:
        /* <DEDUP_REMOVED lines=9> */
.L_x_227:
[----:B------:R-:W-:Y:S05]  /*ac40*/  BSYNC B0 ;  /* 0x0000000000007941 */ /* 0x000fea0003800000 */
.L_x_226:
        /* <DEDUP_REMOVED lines=9> */
.L_x_229:
[----:B------:R-:W-:Y:S05]  /*ace0*/  BSYNC B0 ;  /* 0x0000000000007941 */ /* 0x000fea0003800000 */
.L_x_228:
        /* <DEDUP_REMOVED lines=9> */
.L_x_231:
[----:B------:R-:W-:Y:S05]  /*ad80*/  BSYNC B0 ;  /* 0x0000000000007941 */ /* 0x000fea0003800000 */
.L_x_230:
        /* <DEDUP_REMOVED lines=9> */
.L_x_233:
[----:B------:R-:W-:Y:S05]  /*ae20*/  BSYNC B0 ;  /* 0x0000000000007941 */ /* 0x000fea0003800000 */
.L_x_232:
        /* <DEDUP_REMOVED lines=9> */
.L_x_235:
[----:B------:R-:W-:Y:S05]  /*aec0*/  BSYNC B0 ;  /* 0x0000000000007941 */ /* 0x000fea0003800000 */
.L_x_234:
        /* <DEDUP_REMOVED lines=9> */
.L_x_237:
[----:B------:R-:W-:Y:S05]  /*af60*/  BSYNC B0 ;  /* 0x0000000000007941 */ /* 0x000fea0003800000 */
.L_x_236:
        /* <DEDUP_REMOVED lines=9> */
.L_x_239:
[----:B------:R-:W-:Y:S05]  /*b000*/  BSYNC B0 ;  /* 0x0000000000007941 */ /* 0x000fea0003800000 */
.L_x_238:
        /* <DEDUP_REMOVED lines=9> */
.L_x_241:
[----:B------:R-:W-:Y:S05]  /*b0a0*/  BSYNC B0 ;  /* 0x0000000000007941 */ /* 0x000fea0003800000 */
.L_x_240:
        /* <DEDUP_REMOVED lines=9> */
.L_x_243:
[----:B------:R-:W-:Y:S05]  /*b140*/  BSYNC B0 ;  /* 0x0000000000007941 */ /* 0x000fea0003800000 */
.L_x_242:
        /* <DEDUP_REMOVED lines=9> */
.L_x_245:
[----:B------:R-:W-:Y:S05]  /*b1e0*/  BSYNC B0 ;  /* 0x0000000000007941 */ /* 0x000fea0003800000 */
.L_x_244:
        /* <DEDUP_REMOVED lines=9> */
.L_x_247:
[----:B------:R-:W-:Y:S05]  /*b280*/  BSYNC B0 ;  /* 0x0000000000007941 */ /* 0x000fea0003800000 */
.L_x_246:
        /* <DEDUP_REMOVED lines=9> */
.L_x_249:
[----:B------:R-:W-:Y:S05]  /*b320*/  BSYNC B0 ;  /* 0x0000000000007941 */ /* 0x000fea0003800000 */
.L_x_248:
        /* <DEDUP_REMOVED lines=9> */
.L_x_251:
[----:B------:R-:W-:Y:S05]  /*b3c0*/  BSYNC B0 ;  /* 0x0000000000007941 */ /* 0x000fea0003800000 */
.L_x_250:
        /* <DEDUP_REMOVED lines=9> */
.L_x_253:
[----:B------:R-:W-:Y:S05]  /*b460*/  BSYNC B0 ;  /* 0x0000000000007941 */ /* 0x000fea0003800000 */
.L_x_252:
        /* <DEDUP_REMOVED lines=9> */
.L_x_255:
[----:B------:R-:W-:Y:S05]  /*b500*/  BSYNC B0 ;  /* 0x0000000000007941 */ /* 0x000fea0003800000 */
.L_x_254:
        /* <DEDUP_REMOVED lines=9> */
.L_x_257:
[----:B------:R-:W-:Y:S05]  /*b5a0*/  BSYNC B0 ;  /* 0x0000000000007941 */ /* 0x000fea0003800000 */
.L_x_256:
        /* <DEDUP_REMOVED lines=9> */
.L_x_259:
[----:B------:R-:W-:Y:S05]  /*b640*/  BSYNC B0 ;  /* 0x0000000000007941 */ /* 0x000fea0003800000 */
.L_x_258:
        /* <DEDUP_REMOVED lines=9> */
.L_x_261:
[----:B------:R-:W-:Y:S05]  /*b6e0*/  BSYNC B0 ;  /* 0x0000000000007941 */ /* 0x000fea0003800000 */
.L_x_260:
        /* <DEDUP_REMOVED lines=9> */
.L_x_263:
[----:B------:R-:W-:Y:S05]  /*b780*/  BSYNC B0 ;  /* 0x0000000000007941 */ /* 0x000fea0003800000 */
.L_x_262:
        /* <DEDUP_REMOVED lines=9> */
.L_x_265:
[----:B------:R-:W-:Y:S05]  /*b820*/  BSYNC B0 ;  /* 0x0000000000007941 */ /* 0x000fea0003800000 */
.L_x_264:
        /* <DEDUP_REMOVED lines=9> */
.L_x_267:
[----:B------:R-:W-:Y:S05]  /*b8c0*/  BSYNC B0 ;  /* 0x0000000000007941 */ /* 0x000fea0003800000 */
.L_x_266:
[----:B01--45:R-:W-:Y:S01]  /*b8d0*/  HADD2.F32 R6, -RZ, R15.H0_H0 ;  /* 0x2000000fff067230 */ /* 0x033fe20000004100 */
        /* <DEDUP_REMOVED lines=8> */
.L_x_269:
[----:B------:R-:W-:Y:S05]  /*b960*/  BSYNC B0 ;  /* 0x0000000000007941 */ /* 0x000fea0003800000 */
.L_x_268:
[----:B0----5:R-:W-:Y:S01]  /*b970*/  HADD2.F32 R6, -RZ, R15.H0_H0 ;  /* 0x2000000fff067230 */ /* 0x021fe20000004100 */
[----:B------:R-:W-:Y:S01]  /*b980*/  ISETP.GT.AND P1, PT, R0, 0x79, P1 ;  /* 0x000000790000780c */ /* 0x000fe20000f24270 */
[----:B------:R-:W-:Y:S01]  /*b990*/  BSSY B0, `(.L_x_270) ;  /* 0x000000b000007945 */ /* 0x000fe20003800000 */
[----:B------:R-:W-:Y:S02]  /*b9a0*/  IADD3 R20, P0, R12, 0x80, RZ ;  /* 0x000000800c147810 */ /* 0x000fe40007f1e0ff */
[----:B------:R-:W-:Y:S01]  /*b9b0*/  FMUL R7, R6, UR22 ;  /* 0x0000001606077c20 */ /* 0x000fe20008400000 */
[----:B------:R-:W-:-:S03]  /*b9c0*/  @P2 IMAD.MOV.U32 R6, RZ, RZ, R18 ;  /* 0x000000ffff062224 */ /* 0x000fc600078e0012 */
[----:B------:R-:W-:-:S05]  /*b9d0*/  FFMA R7, R214, UR11, R7 ;  /* 0x0000000bd6077c23 */ /* 0x000fca0008000007 */
[----:B------:R-:W-:-:S04]  /*b9e0*/  F2FP.F16.F32.PACK_AB R7, RZ, R7 ;  /* 0x00000007ff07723e */ /* 0x000fc800000000ff */
[----:B------:R-:W-:Y:S01]  /*b9f0*/  PRMT R8, R7, 0x7610, R8 ;  /* 0x0000761007087816 */ /* 0x000fe20000000008 */
[----:B------:R-:W-:-:S05]  /*ba00*/  @P2 IMAD.MOV.U32 R7, RZ, RZ, R19 ;  /* 0x000000ffff072224 */ /* 0x000fca00078e0013 */
[----:B------:R0:W-:Y:S01]  /*ba10*/  @P2 STG.E.U16 desc[UR20][R6.64+0xf0], R8 ;  /* 0x0000f00806002986 */ /* 0x0001e2000c101514 */
[----:B------:R-:W-:Y:S05]  /*ba20*/  @!P1 BRA `(.L_x_271) ;  /* 0x0000000000049947 */ /* 0x000fea0003800000 */
[----:B------:R4:W5:Y:S02]  /*ba30*/  LDG.E.LTC128B.U16 R15, desc[UR20][R4.64+0xf2] ;  /* 0x0000f214040f7981 */ /* 0x000964000c1e1520 */
.L_x_271:
[----:B------:R-:W-:Y:S05]  /*ba40*/  BSYNC B0 ;  /* 0x0000000000007941 */ /* 0x000fea0003800000 */
.L_x_270:
[----:B-12345:R-:W-:Y:S01]  /*ba50*/  HADD2.F32 R4, -RZ, R15.H0_H0 ;  /* 0x2000000fff047230 */ /* 0x03efe20000004100 */
[----:B------:R-:W-:Y:S01]  /*ba60*/  IADD3.X R5, RZ, R13, RZ, P0, !PT ;  /* 0x0000000dff057210 */ /* 0x000fe200007fe4ff */
[----:B0-----:R-:W-:Y:S01]  /*ba70*/  IMAD.WIDE.U32 R6, R20, UR16, R10 ;  /* 0x0000001014067c25 */ /* 0x001fe2000f8e000a */
[----:B------:R-:W-:-:S03]  /*ba80*/  ISETP.GT.AND P0, PT, R14, 0x80, PT ;  /* 0x000000800e00780c */ /* 0x000fc60003f04270 */
[----:B------:R-:W-:Y:S01]  /*ba90*/  FMUL R4, R4, UR22 ;  /* 0x0000001604047c20 */ /* 0x000fe20008400000 */
[----:B------:R-:W-:Y:S01]  /*baa0*/  IMAD R5, R5, UR16, RZ ;  /* 0x0000001005057c24 */ /* 0x000fe2000f8e02ff */
[----:B------:R-:W-:Y:S02]  /*bab0*/  ISETP.GT.AND P3, PT, R0, RZ, P0 ;  /* 0x000000ff0000720c */ /* 0x000fe40000764270 */
[----:B------:R-:W-:Y:S01]  /*bac0*/  FFMA R4, R215, UR11, R4 ;  /* 0x0000000bd7047c23 */ /* 0x000fe20008000004 */
[----:B------:R-:W-:-:S04]  /*bad0*/  IMAD R21, R20, UR17, R5 ;  /* 0x0000001114157c24 */ /* 0x000fc8000f8e0205 */
[----:B------:R-:W-:Y:S01]  /*bae0*/  F2FP.F16.F32.PACK_AB R8, RZ, R4 ;  /* 0x00000004ff08723e */ /* 0x000fe200000000ff */
[----:B------:R-:W-:Y:S01]  /*baf0*/  IMAD.IADD R5, R7, 0x1, R21 ;  /* 0x0000000107057824 */ /* 0x000fe200078e0215 */
[----:B------:R-:W-:Y:S02]  /*bb00*/  LEA R4, P2, R6, UR18, 0x1 ;  /* 0x0000001206047c11 */ /* 0x000fe4000f8408ff */
[----:B------:R-:W-:Y:S02]  /*bb10*/  PRMT R9, R8, 0x7610, R9 ;  /* 0x0000761008097816 */ /* 0x000fe40000000009 */
[----:B------:R-:W-:-:S03]  /*bb20*/  LEA.HI.X R5, R6, UR19, R5, 0x1, P2 ;  /* 0x0000001306057c11 */ /* 0x000fc600090f0c05 */
[----:B------:R0:W-:Y:S04]  /*bb30*/  @P1 STG.E.U16 desc[UR20][R18.64+0xf2], R9 ;  /* 0x0000f20912001986 */ /* 0x0001e8000c101514 */
[----:B------:R-:W2:Y:S01]  /*bb40*/  @P3 LDG.E.LTC128B.U16 R15, desc[UR20][R4.64] ;  /* 0x00000014040f3981 */ /* 0x000ea2000c1e1520 */
[----:B------:R-:W-:Y:S01]  /*bb50*/  USHF.L.U32 UR4, UR14, 0x8, URZ ;  /* 0x000000080e047899 */ /* 0x000fe2000800063f */
[----:B------:R-:W-:Y:S01]  /*bb60*/  ISETP.GT.AND P2, PT, R0, 0x1, P0 ;  /* 0x000000010000780c */ /* 0x000fe20000744270 */
[----:B------:R-:W-:Y:S01]  /*bb70*/  USHF.L.U64.HI UR6, UR14, 0x8, UR15 ;  /* 0x000000080e067899 */ /* 0x000fe2000801020f */
[----:B------:R-:W-:Y:S03]  /*bb80*/  BSSY B0, `(.L_x_272) ;  /* 0x000000a000007945 */ /* 0x000fe60003800000 */
[----:B------:R-:W-:-:S04]  /*bb90*/  IADD3 R8, P1, R2, UR4, RZ ;  /* 0x0000000402087c10 */ /* 0x000fc8000ff3e0ff */
[----:B0-----:R-:W-:Y:S01]  /*bba0*/  IADD3.X R9, R3, UR6, RZ, P1, !PT ;  /* 0x0000000603097c10 */ /* 0x001fe20008ffe4ff */
[----:B--2---:R-:W-:-:S05]  /*bbb0*/  HADD2.F32 R6, -RZ, R15.H0_H0 ;  /* 0x2000000fff067230 */ /* 0x004fca0000004100 */
[----:B------:R-:W-:-:S04]  /*bbc0*/  FMUL R7, R6, UR22 ;  /* 0x0000001606077c20 */ /* 0x000fc80008400000 */
[----:B------:R-:W-:-:S05]  /*bbd0*/  FFMA R7, R88, UR11, R7 ;  /* 0x0000000b58077c23 */ /* 0x000fca0008000007 */
[----:B------:R-:W-:-:S05]  /*bbe0*/  F2FP.F16.F32.PACK_AB R7, RZ, R7 ;  /* 0x00000007ff07723e */ /* 0x000fca00000000ff */
[----:B------:R0:W-:Y:S01]  /*bbf0*/  @P3 STG.E.U16 desc[UR20][R8.64], R7 ;  /* 0x0000000708003986 */ /* 0x0001e2000c101514 */
[----:B------:R-:W-:Y:S05]  /*bc00*/  @!P2 BRA `(.L_x_273) ;  /* 0x000000000004a947 */ /* 0x000fea0003800000 */
[----:B------:R1:W5:Y:S02]  /*bc10*/  LDG.E.LTC128B.U16 R15, desc[UR20][R4.64+0x2] ;  /* 0x00000214040f7981 */ /* 0x000364000c1e1520 */
.L_x_273:
[----:B------:R-:W-:Y:S05]  /*bc20*/  BSYNC B0 ;  /* 0x0000000000007941 */ /* 0x000fea0003800000 */
.L_x_272:
        /* <DEDUP_REMOVED lines=15> */
.L_x_275:
[----:B------:R-:W-:Y:S05]  /*bd20*/  BSYNC B0 ;  /* 0x0000000000007941 */ /* 0x000fea0003800000 */
.L_x_274:
        /* <DEDUP_REMOVED lines=11> */
.L_x_277:
[----:B------:R-:W-:Y:S05]  /*bde0*/  BSYNC B0 ;  /* 0x0000000000007941 */ /* 0x000fea0003800000 */
.L_x_276:
        /* <DEDUP_REMOVED lines=9> */
.L_x_279:
[----:B------:R-:W-:Y:S05]  /*be80*/  BSYNC B0 ;  /* 0x0000000000007941 */ /* 0x000fea0003800000 */
.L_x_278:
        /* <DEDUP_REMOVED lines=9> */
.L_x_281:
[----:B------:R-:W-:Y:S05]  /*bf20*/  BSYNC B0 ;  /* 0x0000000000007941 */ /* 0x000fea0003800000 */
.L_x_280:
        /* <DEDUP_REMOVED lines=9> */
.L_x_283:
[----:B------:R-:W-:Y:S05]  /*bfc0*/  BSYNC B0 ;  /* 0x0000000000007941 */ /* 0x000fea0003800000 */
.L_x_282:
[----:B0----5:R-:W-:Y:S01]  /*bfd0*/  HADD2.F32 R16, -RZ, R15.H0_H0 ;  /* 0x2000000fff107230 */ /* 0x021fe20000004100 */
[----:B------:R-:W-:Y:S01]  /*bfe0*/  ISETP.GT.AND P2, PT, R0, 0x9, P1 ;  /* 0x000000090000780c */ /* 0x000fe20000f44270 */
[----:B------:R-:W-:Y:S01]  /*bff0*/  IMAD.U32 R21, RZ, RZ, UR4 ;  /* 0x00000004ff157e24 */ /* 0x000fe2000f8e00ff */
[----:B------:R-:W-:Y:S01]  /*c000*/  BSSY B0, `(.L_x_284) ;  /* 0x000000a000007945 */ /* 0x000fe20003800000 */
[----:B------:R-:W-:Y:S02]  /*c010*/  IMAD.U32 R23, RZ, RZ, UR6 ;  /* 0x00000006ff177e24 */ /* 0x000fe4000f8e00ff */
        /* <DEDUP_REMOVED lines=8> */
.L_x_285:
[----:B------:R-:W-:Y:S05]  /*c0a0*/  BSYNC B0 ;  /* 0x0000000000007941 */ /* 0x000fea0003800000 */
.L_x_284:
        /* <DEDUP_REMOVED lines=9> */
.L_x_287:
[----:B------:R-:W-:Y:S05]  /*c140*/  BSYNC B0 ;  /* 0x0000000000007941 */ /* 0x000fea0003800000 */
.L_x_286:
        /* <DEDUP_REMOVED lines=9> */
.L_x_289:
[----:B------:R-:W-:Y:S05]  /*c1e0*/  BSYNC B0 ;  /* 0x0000000000007941 */ /* 0x000fea0003800000 */
.L_x_288:
        /* <DEDUP_REMOVED lines=9> */
.L_x_291:
[----:B------:R-:W-:Y:S05]  /*c280*/  BSYNC B0 ;  /* 0x0000000000007941 */ /* 0x000fea0003800000 */
.L_x_290:
        /* <DEDUP_REMOVED lines=9> */
.L_x_293:
[----:B------:R-:W-:Y:S05]  /*c320*/  BSYNC B0 ;  /* 0x0000000000007941 */ /* 0x000fea0003800000 */
.L_x_292:
        /* <DEDUP_REMOVED lines=9> */
.L_x_295:
[----:B------:R-:W-:Y:S05]  /*c3c0*/  BSYNC B0 ;  /* 0x0000000000007941 */ /* 0x000fea0003800000 */
.L_x_294:
        /* <DEDUP_REMOVED lines=9> */
.L_x_297:
[----:B------:R-:W-:Y:S05]  /*c460*/  BSYNC B0 ;  /* 0x0000000000007941 */ /* 0x000fea0003800000 */
.L_x_296:
        /* <DEDUP_REMOVED lines=9> */
.L_x_299:
[----:B------:R-:W-:Y:S05]  /*c500*/  BSYNC B0 ;  /* 0x0000000000007941 */ /* 0x000fea0003800000 */
.L_x_298:
        /* <DEDUP_REMOVED lines=9> */
.L_x_301:
[----:B------:R-:W-:Y:S05]  /*c5a0*/  BSYNC B0 ;  /* 0x0000000000007941 */ /* 0x000fea0003800000 */
.L_x_300:
        /* <DEDUP_REMOVED lines=9> */
.L_x_303:
[----:B------:R-:W-:Y:S05]  /*c640*/  BSYNC B0 ;  /* 0x0000000000007941 */ /* 0x000fea0003800000 */
.L_x_302:
        /* <DEDUP_REMOVED lines=9> */
.L_x_305:
[----:B------:R-:W-:Y:S05]  /*c6e0*/  BSYNC B0 ;  /* 0x0000000000007941 */ /* 0x000fea0003800000 */
.L_x_304:
        /* <DEDUP_REMOVED lines=9> */
.L_x_307:
[----:B------:R-:W-:Y:S05]  /*c780*/  BSYNC B0 ;  /* 0x0000000000007941 */ /* 0x000fea0003800000 */
.L_x_306:
        /* <DEDUP_REMOVED lines=9> */
.L_x_309:
[----:B------:R-:W-:Y:S05]  /*c820*/  BSYNC B0 ;  /* 0x0000000000007941 */ /* 0x000fea0003800000 */
.L_x_308:
        /* <DEDUP_REMOVED lines=9> */
.L_x_311:
[----:B------:R-:W-:Y:S05]  /*c8c0*/  BSYNC B0 ;  /* 0x0000000000007941 */ /* 0x000fea0003800000 */
.L_x_310:
        /* <DEDUP_REMOVED lines=9> */
.L_x_313:
[----:B------:R-:W-:Y:S05]  /*c960*/  BSYNC B0 ;  /* 0x0000000000007941 */ /* 0x000fea0003800000 */
.L_x_312:
        /* <DEDUP_REMOVED lines=9> */
.L_x_315:
[----:B------:R-:W-:Y:S05]  /*ca00*/  BSYNC B0 ;  /* 0x0000000000007941 */ /* 0x000fea0003800000 */
.L_x_314:
        /* <DEDUP_REMOVED lines=9> */
.L_x_317:
[----:B------:R-:W-:Y:S05]  /*caa0*/  BSYNC B0 ;  /* 0x0000000000007941 */ /* 0x000fea0003800000 */
.L_x_316:
        /* <DEDUP_REMOVED lines=9> */
.L_x_319:
[----:B------:R-:W-:Y:S05]  /*cb40*/  BSYNC B0 ;  /* 0x0000000000007941 */ /* 0x000fea0003800000 */
.L_x_318:
        /* <DEDUP_REMOVED lines=9> */
.L_x_321:
[----:B------:R-:W-:Y:S05]  /*cbe0*/  BSYNC B0 ;  /* 0x0000000000007941 */ /* 0x000fea0003800000 */
.L_x_320:
        /* <DEDUP_REMOVED lines=9> */
.L_x_323:
[----:B------:R-:W-:Y:S05]  /*cc80*/  BSYNC B0 ;  /* 0x0000000000007941 */ /* 0x000fea0003800000 */
.L_x_322:
        /* <DEDUP_REMOVED lines=9> */
.L_x_325:
[----:B------:R-:W-:Y:S05]  /*cd20*/  BSYNC B0 ;  /* 0x0000000000007941 */ /* 0x000fea0003800000 */
.L_x_324:
        /* <DEDUP_REMOVED lines=9> */
.L_x_327:
[----:B------:R-:W-:Y:S05]  /*cdc0*/  BSYNC B0 ;  /* 0x0000000000007941 */ /* 0x000fea0003800000 */
.L_x_326:
        /* <DEDUP_REMOVED lines=9> */
.L_x_329:
[----:B------:R-:W-:Y:S05]  /*ce60*/  BSYNC B0 ;  /* 0x0000000000007941 */ /* 0x000fea0003800000 */
.L_x_328:
        /* <DEDUP_REMOVED lines=9> */
.L_x_331:
[----:B------:R-:W-:Y:S05]  /*cf00*/  BSYNC B0 ;  /* 0x0000000000007941 */ /* 0x000fea0003800000 */
.L_x_330:
        /* <DEDUP_REMOVED lines=9> */
.L_x_333:
[----:B------:R-:W-:Y:S05]  /*cfa0*/  BSYNC B0 ;  /* 0x0000000000007941 */ /* 0x000fea0003800000 */
.L_x_332:
        /* <DEDUP_REMOVED lines=9> */
.L_x_335:
[----:B------:R-:W-:Y:S05]  /*d040*/  BSYNC B0 ;  /* 0x0000000000007941 */ /* 0x000fea0003800000 */
.L_x_334:
        /* <DEDUP_REMOVED lines=9> */
.L_x_337:
[----:B------:R-:W-:Y:S05]  /*d0e0*/  BSYNC B0 ;  /* 0x0000000000007941 */ /* 0x000fea0003800000 */
.L_x_336:
        /* <DEDUP_REMOVED lines=9> */
.L_x_339:
[----:B------:R-:W-:Y:S05]  /*d180*/  BSYNC B0 ;  /* 0x0000000000007941 */ /* 0x000fea0003800000 */
.L_x_338:
        /* <DEDUP_REMOVED lines=9> */
.L_x_341:
[----:B------:R-:W-:Y:S05]  /*d220*/  BSYNC B0 ;  /* 0x0000000000007941 */ /* 0x000fea0003800000 */
.L_x_340:
        /* <DEDUP_REMOVED lines=9> */
.L_x_343:
[----:B------:R-:W-:Y:S05]  /*d2c0*/  BSYNC B0 ;  /* 0x0000000000007941 */ /* 0x000fea0003800000 */
.L_x_342:
        /* <DEDUP_REMOVED lines=9> */
.L_x_345:
[----:B------:R-:W-:Y:S05]  /*d360*/  BSYNC B0 ;  /* 0x0000000000007941 */ /* 0x000fea0003800000 */
.L_x_344:
        /* <DEDUP_REMOVED lines=9> */
.L_x_347:
[----:B------:R-:W-:Y:S05]  /*d400*/  BSYNC B0 ;  /* 0x0000000000007941 */ /* 0x000fea0003800000 */
.L_x_346:
        /* <DEDUP_REMOVED lines=9> */
.L_x_349:
[----:B------:R-:W-:Y:S05]  /*d4a0*/  BSYNC B0 ;  /* 0x0000000000007941 */ /* 0x000fea0003800000 */
.L_x_348:
        /* <DEDUP_REMOVED lines=9> */
.L_x_351:
[----:B------:R-:W-:Y:S05]  /*d540*/  BSYNC B0 ;  /* 0x0000000000007941 */ /* 0x000fea0003800000 */
.L_x_350:
        /* <DEDUP_REMOVED lines=9> */
.L_x_353:
[----:B------:R-:W-:Y:S05]  /*d5e0*/  BSYNC B0 ;  /* 0x0000000000007941 */ /* 0x000fea0003800000 */
.L_x_352:
        /* <DEDUP_REMOVED lines=9> */
.L_x_355:
[----:B------:R-:W-:Y:S05]  /*d680*/  BSYNC B0 ;  /* 0x0000000000007941 */ /* 0x000fea0003800000 */
.L_x_354:
        /* <DEDUP_REMOVED lines=9> */
.L_x_357:
[----:B------:R-:W-:Y:S05]  /*d720*/  BSYNC B0 ;  /* 0x0000000000007941 */ /* 0x000fea0003800000 */
.L_x_356:
        /* <DEDUP_REMOVED lines=9> */
.L_x_359:
[----:B------:R-:W-:Y:S05]  /*d7c0*/  BSYNC B0 ;  /* 0x0000000000007941 */ /* 0x000fea0003800000 */
.L_x_358:
        /* <DEDUP_REMOVED lines=9> */
.L_x_361:
[----:B------:R-:W-:Y:S05]  /*d860*/  BSYNC B0 ;  /* 0x0000000000007941 */ /* 0x000fea0003800000 */
.L_x_360:
        /* <DEDUP_REMOVED lines=9> */
.L_x_363:
[----:B------:R-:W-:Y:S05]  /*d900*/  BSYNC B0 ;  /* 0x0000000000007941 */ /* 0x000fea0003800000 */
.L_x_362:
        /* <DEDUP_REMOVED lines=9> */
.L_x_365:
[----:B------:R-:W-:Y:S05]  /*d9a0*/  BSYNC B0 ;  /* 0x0000000000007941 */ /* 0x000fea0003800000 */
.L_x_364:
        /* <DEDUP_REMOVED lines=9> */
.L_x_367:
[----:B------:R-:W-:Y:S05]  /*da40*/  BSYNC B0 ;  /* 0x0000000000007941 */ /* 0x000fea0003800000 */
.L_x_366:
        /* <DEDUP_REMOVED lines=9> */
.L_x_369:
[----:B------:R-:W-:Y:S05]  /*dae0*/  BSYNC B0 ;  /* 0x0000000000007941 */ /* 0x000fea0003800000 */
.L_x_368:
        /* <DEDUP_REMOVED lines=9> */
.L_x_371:
[----:B------:R-:W-:Y:S05]  /*db80*/  BSYNC B0 ;  /* 0x0000000000007941 */ /* 0x000fea0003800000 */
.L_x_370:
        /* <DEDUP_REMOVED lines=9> */
.L_x_373:
[----:B------:R-:W-:Y:S05]  /*dc20*/  BSYNC B0 ;  /* 0x0000000000007941 */ /* 0x000fea0003800000 */
.L_x_372:
        /* <DEDUP_REMOVED lines=9> */
.L_x_375:
[----:B------:R-:W-:Y:S05]  /*dcc0*/  BSYNC B0 ;  /* 0x0000000000007941 */ /* 0x000fea0003800000 */
.L_x_374:
        /* <DEDUP_REMOVED lines=9> */
.L_x_377:
[----:B------:R-:W-:Y:S05]  /*dd60*/  BSYNC B0 ;  /* 0x0000000000007941 */ /* 0x000fea0003800000 */
.L_x_376:
        /* <DEDUP_REMOVED lines=9> */
.L_x_379:
[----:B------:R-:W-:Y:S05]  /*de00*/  BSYNC B0 ;  /* 0x0000000000007941 */ /* 0x000fea0003800000 */
.L_x_378:
        /* <DEDUP_REMOVED lines=9> */
.L_x_381:
[----:B------:R-:W-:Y:S05]  /*dea0*/  BSYNC B0 ;  /* 0x0000000000007941 */ /* 0x000fea0003800000 */
.L_x_380:
        /* <DEDUP_REMOVED lines=9> */
.L_x_383:
[----:B------:R-:W-:Y:S05]  /*df40*/  BSYNC B0 ;  /* 0x0000000000007941 */ /* 0x000fea0003800000 */
.L_x_382:
        /* <DEDUP_REMOVED lines=9> */
.L_x_385:
[----:B------:R-:W-:Y:S05]  /*dfe0*/  BSYNC B0 ;  /* 0x0000000000007941 */ /* 0x000fea0003800000 */
.L_x_384:
        /* <DEDUP_REMOVED lines=9> */
.L_x_387:
[----:B------:R-:W-:Y:S05]  /*e080*/  BSYNC B0 ;  /* 0x0000000000007941 */ /* 0x000fea0003800000 */
.L_x_386:
        /* <DEDUP_REMOVED lines=9> */
.L_x_389:
[----:B------:R-:W-:Y:S05]  /*e120*/  BSYNC B0 ;  /* 0x0000000000007941 */ /* 0x000fea0003800000 */
.L_x_388:
        /* <DEDUP_REMOVED lines=9> */
.L_x_391:
[----:B------:R-:W-:Y:S05]  /*e1c0*/  BSYNC B0 ;  /* 0x0000000000007941 */ /* 0x000fea0003800000 */
.L_x_390:
        /* <DEDUP_REMOVED lines=9> */
.L_x_393:
[----:B------:R-:W-:Y:S05]  /*e260*/  BSYNC B0 ;  /* 0x0000000000007941 */ /* 0x000fea0003800000 */
.L_x_392:
        /* <DEDUP_REMOVED lines=9> */
.L_x_395:
[----:B------:R-:W-:Y:S05]  /*e300*/  BSYNC B0 ;  /* 0x0000000000007941 */ /* 0x000fea0003800000 */
.L_x_394:
[----:B0----5:R-:W-:Y:S01]  /*e310*/  HADD2.F32 R4, -RZ, R15.H0_H0 ;  /* 0x2000000fff047230 */ /* 0x021fe20000004100 */
[----:B------:R-:W-:Y:S01]  /*e320*/  ISETP.GT.AND P1, PT, R0, 0x79, P1 ;  /* 0x000000790000780c */ /* 0x000fe20000f24270 */
[----:B------:R-:W-:Y:S01]  /*e330*/  BSSY B0, `(.L_x_396) ;  /* 0x000000b000007945 */ /* 0x000fe20003800000 */
[----:B------:R-:W-:Y:S02]  /*e340*/  IADD3 R8, P0, R12, 0xc0, RZ ;  /* 0x000000c00c087810 */ /* 0x000fe40007f1e0ff */
[----:B------:R-:W-:Y:S01]  /*e350*/  FMUL R5, R4, UR22 ;  /* 0x0000001604057c20 */ /* 0x000fe20008400000 */
[----:B------:R-:W-:-:S03]  /*e360*/  @P2 MOV R4, R18 ;  /* 0x0000001200042202 */ /* 0x000fc60000000f00 */
[----:B------:R-:W-:-:S05]  /*e370*/  FFMA R5, R150, UR11, R5 ;  /* 0x0000000b96057c23 */ /* 0x000fca0008000005 */
[----:B------:R-:W-:-:S04]  /*e380*/  F2FP.F16.F32.PACK_AB R5, RZ, R5 ;  /* 0x00000005ff05723e */ /* 0x000fc800000000ff */
[----:B------:R-:W-:Y:S01]  /*e390*/  PRMT R9, R5, 0x7610, R9 ;  /* 0x0000761005097816 */ /* 0x000fe20000000009 */
[----:B------:R-:W-:-:S05]  /*e3a0*/  @P2 IMAD.MOV.U32 R5, RZ, RZ, R19 ;  /* 0x000000ffff052224 */ /* 0x000fca00078e0013 */
[----:B------:R0:W-:Y:S01]  /*e3b0*/  @P2 STG.E.U16 desc[UR20][R4.64+0xf0], R9 ;  /* 0x0000f00904002986 */ /* 0x0001e2000c101514 */
[----:B------:R-:W-:Y:S05]  /*e3c0*/  @!P1 BRA `(.L_x_397) ;  /* 0x0000000000049947 */ /* 0x000fea0003800000 */
[----:B------:R4:W5:Y:S02]  /*e3d0*/  LDG.E.LTC128B.U16 R15, desc[UR20][R6.64+0xf2] ;  /* 0x0000f214060f7981 */ /* 0x000964000c1e1520 */
.L_x_397:
[----:B------:R-:W-:Y:S05]  /*e3e0*/  BSYNC B0 ;  /* 0x0000000000007941 */ /* 0x000fea0003800000 */
.L_x_396:
[----:B0----5:R-:W-:Y:S02]  /*e3f0*/  HADD2.F32 R4, -RZ, R15.H0_H0 ;  /* 0x2000000fff047230 */ /* 0x021fe40000004100 */
[----:B------:R-:W-:Y:S01]  /*e400*/  IMAD.X R12, RZ, RZ, R13, P0 ;  /* 0x000000ffff0c7224 */ /* 0x000fe200000e060d */
[----:B------:R-:W-:Y:S01]  /*e410*/  ISETP.GT.AND P0, PT, R14, 0xc0, PT ;  /* 0x000000c00e00780c */ /* 0x000fe20003f04270 */
[----:B-1234-:R-:W-:-:S04]  /*e420*/  IMAD.WIDE.U32 R6, R8, UR16, R10 ;  /* 0x0000001008067c25 */ /* 0x01efc8000f8e000a */
[----:B------:R-:W-:Y:S01]  /*e430*/  FMUL R4, R4, UR22 ;  /* 0x0000001604047c20 */ /* 0x000fe20008400000 */
[----:B------:R-:W-:Y:S01]  /*e440*/  ISETP.GT.AND P2, PT, R0, RZ, P0 ;  /* 0x000000ff0000720c */ /* 0x000fe20000744270 */
[----:B------:R-:W-:Y:S02]  /*e450*/  IMAD R5, R12, UR16, RZ ;  /* 0x000000100c057c24 */ /* 0x000fe4000f8e02ff */
[----:B------:R-:W-:Y:S02]  /*e460*/  FFMA R4, R151, UR11, R4 ;  /* 0x0000000b97047c23 */ /* 0x000fe40008000004 */
[----:B------:R-:W-:-:S03]  /*e470*/  IMAD R13, R8, UR17, R5 ;  /* 0x00000011080d7c24 */ /* 0x000fc6000f8e0205 */
[----:B------:R-:W-:Y:S01]  /*e480*/  F2FP.F16.F32.PACK_AB R9, RZ, R4 ;  /* 0x00000004ff09723e */ /* 0x000fe200000000ff */
[----:B------:R-:W-:Y:S01]  /*e490*/  IMAD.IADD R5, R7, 0x1, R13 ;  /* 0x0000000107057824 */ /* 0x000fe200078e020d */
[----:B------:R-:W-:-:S03]  /*e4a0*/  LEA R4, P3, R6, UR18, 0x1 ;  /* 0x0000001206047c11 */ /* 0x000fc6000f8608ff */
[----:B------:R0:W-:Y:S01]  /*e4b0*/  @P1 STG.E.U16 desc[UR20][R18.64+0xf2], R9 ;  /* 0x0000f20912001986 */ /* 0x0001e2000c101514 */
[----:B------:R-:W-:-:S05]  /*e4c0*/  LEA.HI.X R5, R6, UR19, R5, 0x1, P3 ;  /* 0x0000001306057c11 */ /* 0x000fca00098f0c05 */
[----:B------:R-:W2:Y:S01]  /*e4d0*/  @P2 LDG.E.LTC128B.U16 R15, desc[UR20][R4.64] ;  /* 0x00000014040f2981 */ /* 0x000ea2000c1e1520 */
[----:B------:R-:W-:Y:S01]  /*e4e0*/  UIMAD UR4, UR15, 0x180, URZ ;  /* 0x000001800f0478a4 */ /* 0x000fe2000f8e023f */
[----:B------:R-:W-:Y:S01]  /*e4f0*/  ISETP.GT.AND P3, PT, R0, 0x1, P0 ;  /* 0x000000010000780c */ /* 0x000fe20000764270 */
[----:B------:R-:W-:Y:S01]  /*e500*/  BSSY B0, `(.L_x_398) ;  /* 0x000000d000007945 */ /* 0x000fe20003800000 */
[----:B0-----:R-:W-:-:S05]  /*e510*/  MOV R9, UR14 ;  /* 0x0000000e00097c02 */ /* 0x001fca0008000f00 */
[----:B------:R-:W-:-:S04]  /*e520*/  IMAD.WIDE.U32 R2, R9, 0x180, R2 ;  /* 0x0000018009027825 */ /* 0x000fc800078e0002 */
[----:B--2---:R-:W-:-:S05]  /*e530*/  HADD2.F32 R6, -RZ, R15.H0_H0 ;  /* 0x2000000fff067230 */ /* 0x004fca0000004100 */
[----:B------:R-:W-:-:S04]  /*e540*/  FMUL R7, R6, UR22 ;  /* 0x0000001606077c20 */ /* 0x000fc80008400000 */
[----:B------:R-:W-:-:S05]  /*e550*/  FFMA R7, R24, UR11, R7 ;  /* 0x0000000b18077c23 */ /* 0x000fca0008000007 */
[----:B------:R-:W-:Y:S01]  /*e560*/  F2FP.F16.F32.PACK_AB R6, RZ, R7 ;  /* 0x00000007ff06723e */ /* 0x000fe200000000ff */
[----:B------:R-:W-:-:S03]  /*e570*/  VIADD R7, R3, UR4 ;  /* 0x0000000403077c36 */ /* 0x000fc60008000000 */
[----:B------:R-:W-:Y:S01]  /*e580*/  PRMT R9, R6, 0x7610, R9 ;  /* 0x0000761006097816 */ /* 0x000fe20000000009 */
[----:B------:R-:W-:-:S05]  /*e590*/  @P2 IMAD.MOV.U32 R6, RZ, RZ, R2 ;  /* 0x000000ffff062224 */ /* 0x000fca00078e0002 */
[----:B------:R0:W-:Y:S01]  /*e5a0*/  @P2 STG.E.U16 desc[UR20][R6.64], R9 ;  /* 0x0000000906002986 */ /* 0x0001e2000c101514 */
[----:B------:R-:W-:Y:S05]  /*e5b0*/  @!P3 BRA `(.L_x_399) ;  /* 0x000000000004b947 */ /* 0x000fea0003800000 */
[----:B------:R1:W5:Y:S02]  /*e5c0*/  LDG.E.LTC128B.U16 R15, desc[UR20][R4.64+0x2] ;  /* 0x00000214040f7981 */ /* 0x000364000c1e1520 */
.L_x_399:
[----:B------:R-:W-:Y:S05]  /*e5d0*/  BSYNC B0 ;  /* 0x0000000000007941 */ /* 0x000fea0003800000 */
.L_x_398:
[----:B0-----:R-:W-:Y:S01]  /*e5e0*/  IMAD.WIDE.U32 R8, R8, R17, UR12 ;  /* 0x0000000c08087e25 */ /* 0x001fe2000f8e0011 */
[----:B------:R-:W-:Y:S01]  /*e5f0*/  ISETP.GT.AND P1, PT, R14, 0xc8, PT ;  /* 0x000000c80e00780c */ /* 0x000fe20003f24270 */
[----:B------:R-:W-:Y:S02]  /*e600*/  BSSY B0, `(.L_x_400) ;  /* 0x000000f000007945 */ /* 0x000fe40003800000 */
[----:B-----5:R-:W-:Y:S01]  /*e610*/  HADD2.F32 R12, -RZ, R15.H0_H0 ;  /* 0x2000000fff0c7230 */ /* 0x020fe20000004100 */
[----:B------:R-:W-:Y:S02]  /*e620*/  IADD3 R10, P2, R10, R8, RZ ;  /* 0x000000080a0a7210 */ /* 0x000fe40007f5e0ff */
[----:B------:R-:W-:Y:S02]  /*e630*/  ISETP.GT.AND P4, PT, R0, RZ, P1 ;  /* 0x000000ff0000720c */ /* 0x000fe40000f84270 */
[----:B------:R-:W-:Y:S01]  /*e640*/  FMUL R12, R12, UR22 ;  /* 0x000000160c0c7c20 */ /* 0x000fe20008400000 */
[----:B------:R-:W-:-:S02]  /*e650*/  IADD3.X R9, R11, R13, R9, P2, !PT ;  /* 0x0000000d0b097210 */ /* 0x000fc400017fe409 */
[C---:B------:R-:W-:Y:S01]  /*e660*/  LEA R8, P2, R10.reuse, UR18, 0x1 ;  /* 0x000000120a087c11 */ /* 0x040fe2000f8408ff */
[----:B------:R-:W-:Y:S01]  /*e670*/  FFMA R12, R25, UR11, R12 ;  /* 0x0000000b190c7c23 */ /* 0x000fe2000800000c */
[----:B------:R-:W-:Y:S02]  /*e680*/  @P3 MOV R11, R7 ;  /* 0x00000007000b3202 */ /* 0x000fe40000000f00 */
[----:B------:R-:W-:Y:S01]  /*e690*/  LEA.HI.X R9, R10, UR19, R9, 0x1, P2 ;  /* 0x000000130a097c11 */ /* 0x000fe200090f0c09 */
[----:B------:R-:W-:Y:S01]  /*e6a0*/  @P3 IMAD.MOV.U32 R10, RZ, RZ, R2 ;  /* 0x000000ffff0a3224 */ /* 0x000fe200078e0002 */
[----:B------:R-:W-:-:S05]  /*e6b0*/  F2FP.F16.F32.PACK_AB R12, RZ, R12 ;  /* 0x0000000cff0c723e */ /* 0x000fca00000000ff */
[----:B------:R0:W-:Y:S01]  /*e6c0*/  @P3 STG.E.U16 desc[UR20][R10.64+0x2], R12 ;  /* 0x0000020c0a003986 */ /* 0x0001e2000c101514 */
[----:B------:R-:W-:Y:S05]  /*e6d0*/  @!P4 BRA `(.L_x_401) ;  /* 0x000000000004c947 */ /* 0x000fea0003800000 */
[----:B------:R2:W5:Y:S02]  /*e6e0*/  LDG.E.LTC128B.U16 R15, desc[UR20][R8.64] ;  /* 0x00000014080f7981 */ /* 0x000564000c1e1520 */
.L_x_401:
[----:B------:R-:W-:Y:S05]  /*e6f0*/  BSYNC B0 ;  /* 0x0000000000007941 */ /* 0x000fea0003800000 */
.L_x_400:
[----:B0----5:R-:W-:Y:S01]  /*e700*/  HADD2.F32 R10, -RZ, R15.H0_H0 ;  /* 0x2000000fff0a7230 */ /* 0x021fe20000004100 */
[----:B------:R-:W-:Y:S01]  /*e710*/  ISETP.GT.AND P3, PT, R0, 0x1, P1 ;  /* 0x000000010000780c */ /* 0x000fe20000f64270 */
[----:B------:R-:W-:Y:S03]  /*e720*/  BSSY B0, `(.L_x_402) ;  /* 0x0000009000007945 */ /* 0x000fe60003800000 */
[----:B------:R-:W-:Y:S01]  /*e730*/  FMUL R11, R10, UR22 ;  /* 0x000000160a0b7c20 */ /* 0x000fe20008400000 */
[----:B------:R-:W-:-:S03]  /*e740*/  IADD3 R10, P2, R2, UR8, RZ ;  /* 0x00000008020a7c10 */ /* 0x000fc6000ff5e0ff */
[----:B------:R-:W-:-:S05]  /*e750*/  FFMA R11, R26, UR11, R11 ;  /* 0x0000000b1a0b7c23 */ /* 0x000fca000800000b */
[----:B------:R-:W-:Y:S02]  /*e760*/  F2FP.F16.F32.PACK_AB R12, RZ, R11 ;  /* 0x0000000bff0c723e */ /* 0x000fe400000000ff */
[----:B------:R-:W-:-:S05]  /*e770*/  IADD3.X R11, R7, UR5, RZ, P2, !PT ;  /* 0x00000005070b7c10 */ /* 0x000fca00097fe4ff */
[----:B------:R0:W-:Y:S01]  /*e780*/  @P4 STG.E.U16 desc[UR20][R10.64], R12 ;  /* 0x0000000c0a004986 */ /* 0x0001e2000c101514 */
[----:B------:R-:W-:Y:S05]  /*e790*/  @!P3 BRA `(.L_x_403) ;  /* 0x000000000004b947 */ /* 0x000fea0003800000 */
[----:B------:R3:W5:Y:S02]  /*e7a0*/  LDG.E.LTC128B.U16 R15, desc[UR20][R8.64+0x2] ;  /* 0x00000214080f7981 */ /* 0x000764000c1e1520 */
.L_x_403:
[----:B------:R-:W-:Y:S05]  /*e7b0*/  BSYNC B0 ;  /* 0x0000000000007941 */ /* 0x000fea0003800000 */
.L_x_402:
        /* <DEDUP_REMOVED lines=9> */
.L_x_405:
[----:B------:R-:W-:Y:S05]  /*e850*/  BSYNC B0 ;  /* 0x0000000000007941 */ /* 0x000fea0003800000 */
.L_x_404:
[----:B0----5:R-:W-:Y:S01]  /*e860*/  HADD2.F32 R12, -RZ, R15.H0_H0 ;  /* 0x2000000fff0c7230 */ /* 0x021fe20000004100 */
[----:B------:R-:W-:Y:S01]  /*e870*/  ISETP.GT.AND P3, PT, R0, 0x9, P0 ;  /* 0x000000090000780c */ /* 0x000fe20000764270 */
[----:B------:R-:W-:Y:S03]  /*e880*/  BSSY B0, `(.L_x_406) ;  /* 0x000000a000007945 */ /* 0x000fe60003800000 */
        /* <DEDUP_REMOVED lines=9> */
.L_x_407:
[----:B------:R-:W-:Y:S05]  /*e920*/  BSYNC B0 ;  /* 0x0000000000007941 */ /* 0x000fea0003800000 */
.L_x_406:
[----:B0----5:R-:W-:Y:S01]  /*e930*/  HADD2.F32 R12, -RZ, R15.H0_H0 ;  /* 0x2000000fff0c7230 */ /* 0x021fe20000004100 */
[----:B------:R-:W-:Y:S01]  /*e940*/  @P3 MOV R13, R7 ;  /* 0x00000007000d3202 */ /* 0x000fe20000000f00 */
[----:B------:R-:W-:Y:S01]  /*e950*/  BSSY B0, `(.L_x_408) ;  /* 0x000000a000007945 */ /* 0x000fe20003800000 */
[----:B------:R-:W-:Y:S02]  /*e960*/  ISETP.GT.AND P4, PT, R0, 0x8, P1 ;  /* 0x000000080000780c */ /* 0x000fe40000f84270 */
[----:B------:R-:W-:-:S04]  /*e970*/  FMUL R12, R12, UR22 ;  /* 0x000000160c0c7c20 */ /* 0x000fc80008400000 */
[----:B------:R-:W-:-:S05]  /*e980*/  FFMA R12, R29, UR11, R12 ;  /* 0x0000000b1d0c7c23 */ /* 0x000fca000800000c */
[----:B------:R-:W-:-:S04]  /*e990*/  F2FP.F16.F32.PACK_AB R12, RZ, R12 ;  /* 0x0000000cff0c723e */ /* 0x000fc800000000ff */
[----:B------:R-:W-:Y:S01]  /*e9a0*/  PRMT R14, R12, 0x7610, R14 ;  /* 0x000076100c0e7816 */ /* 0x000fe2000000000e */
[----:B------:R-:W-:-:S05]  /*e9b0*/  @P3 IMAD.MOV.U32 R12, RZ, RZ, R2 ;  /* 0x000000ffff0c3224 */ /* 0x000fca00078e0002 */
[----:B------:R0:W-:Y:S01]  /*e9c0*/  @P3 STG.E.U16 desc[UR20][R12.64+0x12], R14 ;  /* 0x0000120e0c003986 */ /* 0x0001e2000c101514 */
[----:B------:R-:W-:Y:S05]  /*e9d0*/  @!P4 BRA `(.L_x_409) ;  /* 0x000000000004c947 */ /* 0x000fea0003800000 */
[----:B------:R0:W5:Y:S02]  /*e9e0*/  LDG.E.LTC128B.U16 R15, desc[UR20][R8.64+0x10] ;  /* 0x00001014080f7981 */ /* 0x000164000c1e1520 */
.L_x_409:
[----:B------:R-:W-:Y:S05]  /*e9f0*/  BSYNC B0 ;  /* 0x0000000000007941 */ /* 0x000fea0003800000 */
.L_x_408:
        /* <DEDUP_REMOVED lines=9> */
.L_x_411:
[----:B------:R-:W-:Y:S05]  /*ea90*/  BSYNC B0 ;  /* 0x0000000000007941 */ /* 0x000fea0003800000 */
.L_x_410:
        /* <DEDUP_REMOVED lines=9> */
.L_x_413:
[----:B------:R-:W-:Y:S05]  /*eb30*/  BSYNC B0 ;  /* 0x0000000000007941 */ /* 0x000fea0003800000 */
.L_x_412:
        /* <DEDUP_REMOVED lines=12> */
.L_x_415:
[----:B------:R-:W-:Y:S05]  /*ec00*/  BSYNC B0 ;  /* 0x0000000000007941 */ /* 0x000fea0003800000 */
.L_x_414:
        /* <DEDUP_REMOVED lines=12> */
.L_x_417:
[----:B------:R-:W-:Y:S05]  /*ecd0*/  BSYNC B0 ;  /* 0x0000000000007941 */ /* 0x000fea0003800000 */
.L_x_416:
        /* <DEDUP_REMOVED lines=9> */
.L_x_419:
[----:B------:R-:W-:Y:S05]  /*ed70*/  BSYNC B0 ;  /* 0x0000000000007941 */ /* 0x000fea0003800000 */
.L_x_418:
        /* <DEDUP_REMOVED lines=9> */
.L_x_421:
[----:B------:R-:W-:Y:S05]  /*ee10*/  BSYNC B0 ;  /* 0x0000000000007941 */ /* 0x000fea0003800000 */
.L_x_420:
        /* <DEDUP_REMOVED lines=12> */
.L_x_423:
[----:B------:R-:W-:Y:S05]  /*eee0*/  BSYNC B0 ;  /* 0x0000000000007941 */ /* 0x000fea0003800000 */
.L_x_422:
        /* <DEDUP_REMOVED lines=12> */
.L_x_425:
[----:B------:R-:W-:Y:S05]  /*efb0*/  BSYNC B0 ;  /* 0x0000000000007941 */ /* 0x000fea0003800000 */
.L_x_424:
        /* <DEDUP_REMOVED lines=9> */
.L_x_427:
[----:B------:R-:W-:Y:S05]  /*f050*/  BSYNC B0 ;  /* 0x0000000000007941 */ /* 0x000fea0003800000 */
.L_x_426:
        /* <DEDUP_REMOVED lines=9> */
.L_x_429:
[----:B------:R-:W-:Y:S05]  /*f0f0*/  BSYNC B0 ;  /* 0x0000000000007941 */ /* 0x000fea0003800000 */
.L_x_428:
        /* <DEDUP_REMOVED lines=12> */
.L_x_431:
[----:B------:R-:W-:Y:S05]  /*f1c0*/  BSYNC B0 ;  /* 0x0000000000007941 */ /* 0x000fea0003800000 */
.L_x_430:
        /* <DEDUP_REMOVED lines=12> */
.L_x_433:
[----:B------:R-:W-:Y:S05]  /*f290*/  BSYNC B0 ;  /* 0x0000000000007941 */ /* 0x000fea0003800000 */
.L_x_432:
        /* <DEDUP_REMOVED lines=9> */
.L_x_435:
[----:B------:R-:W-:Y:S05]  /*f330*/  BSYNC B0 ;  /* 0x0000000000007941 */ /* 0x000fea0003800000 */
.L_x_434:
        /* <DEDUP_REMOVED lines=9> */
.L_x_437:
[----:B------:R-:W-:Y:S05]  /*f3d0*/  BSYNC B0 ;  /* 0x0000000000007941 */ /* 0x000fea0003800000 */
.L_x_436:
        /* <DEDUP_REMOVED lines=12> */
.L_x_439:
[----:B------:R-:W-:Y:S05]  /*f4a0*/  BSYNC B0 ;  /* 0x0000000000007941 */ /* 0x000fea0003800000 */
.L_x_438:
        /* <DEDUP_REMOVED lines=12> */
.L_x_441:
[----:B------:R-:W-:Y:S05]  /*f570*/  BSYNC B0 ;  /* 0x0000000000007941 */ /* 0x000fea0003800000 */
.L_x_440:
        /* <DEDUP_REMOVED lines=9> */
.L_x_443:
[----:B------:R-:W-:Y:S05]  /*f610*/  BSYNC B0 ;  /* 0x0000000000007941 */ /* 0x000fea0003800000 */
.L_x_442:
        /* <DEDUP_REMOVED lines=9> */
.L_x_445:
[----:B------:R-:W-:Y:S05]  /*f6b0*/  BSYNC B0 ;  /* 0x0000000000007941 */ /* 0x000fea0003800000 */
.L_x_444:
        /* <DEDUP_REMOVED lines=12> */
.L_x_447:
[----:B------:R-:W-:Y:S05]  /*f780*/  BSYNC B0 ;  /* 0x0000000000007941 */ /* 0x000fea0003800000 */
.L_x_446:
        /* <DEDUP_REMOVED lines=12> */
.L_x_449:
[----:B------:R-:W-:Y:S05]  /*f850*/  BSYNC B0 ;  /* 0x0000000000007941 */ /* 0x000fea0003800000 */
.L_x_448:
[----:B-----5:R-:W-:Y:S01]  /*f860*/  HADD2.F32 R11, -RZ, R15.H0_H0 ;  /* 0x2000000fff0b7230 */ /* 0x020fe20000004100 */
[----:B------:R-:W-:Y:S01]  /*f870*/  ISETP.GT.AND P3, PT, R0, 0x31, P1 ;  /* 0x000000310000780c */ /* 0x000fe20000f64270 */
[----:B------:R-:W-:Y:S03]  /*f880*/  BSSY B0, `(.L_x_450) ;  /* 0x0000008000007945 */ /* 0x000fe60003800000 */
[----:B------:R-:W-:-:S04]  /*f890*/  FMUL R11, R11, UR22 ;  /* 0x000000160b0b7c20 */ /* 0x000fc80008400000 */
[----:B------:R-:W-:-:S05]  /*f8a0*/  FFMA R11, R50, UR11, R11 ;  /* 0x0000000b320b7c23 */ /* 0x000fca000800000b */
[----:B0-----:R-:W-:Y:S02]  /*f8b0*/  F2FP.F16.F32.PACK_AB R12, RZ, R11 ;  /* 0x0000000bff0c723e */ /* 0x001fe400000000ff */
[----:B------:R-:W-:-:S05]  /*f8c0*/  IADD3.X R11, R7, UR5, RZ, P2, !PT ;  /* 0x00000005070b7c10 */ /* 0x000fca00097fe4ff */
[----:B------:R0:W-:Y:S01]  /*f8d0*/  @P4 STG.E.U16 desc[UR20][R10.64+0x60], R12 ;  /* 0x0000600c0a004986 */ /* 0x0001e2000c101514 */
[----:B------:R-:W-:Y:S05]  /*f8e0*/  @!P3 BRA `(.L_x_451) ;  /* 0x000000000004b947 */ /* 0x000fea0003800000 */
[----:B------:R0:W5:Y:S02]  /*f8f0*/  LDG.E.LTC128B.U16 R15, desc[UR20][R8.64+0x62] ;  /* 0x00006214080f7981 */ /* 0x000164000c1e1520 */
.L_x_451:
[----:B------:R-:W-:Y:S05]  /*f900*/  BSYNC B0 ;  /* 0x0000000000007941 */ /* 0x000fea0003800000 */
.L_x_450:
[----:B0----5:R-:W-:Y:S01]  /*f910*/  HADD2.F32 R12, -RZ, R15.H0_H0 ;  /* 0x2000000fff0c7230 */ /* 0x021fe20000004100 */
[----:B------:R-:W-:Y:S01]  /*f920*/  ISETP.GT.AND P2, PT, R0, 0x38, P0 ;  /* 0x000000380000780c */ /* 0x000fe20000744270 */
[----:B------:R-:W-:Y:S03]  /*f930*/  BSSY B0, `(.L_x_452) ;  /* 0x000000a000007945 */ /* 0x000fe60003800000 */
        /* <DEDUP_REMOVED lines=9> */
.L_x_453:
[----:B------:R-:W-:Y:S05]  /*f9d0*/  BSYNC B0 ;  /* 0x0000000000007941 */ /* 0x000fea0003800000 */
.L_x_452:
[----:B0----5:R-:W-:Y:S01]  /*f9e0*/  HADD2.F32 R12, -RZ, R15.H0_H0 ;  /* 0x2000000fff0c7230 */ /* 0x021fe20000004100 */
[----:B------:R-:W-:Y:S01]  /*f9f0*/  ISETP.GT.AND P3, PT, R0, 0x39, P0 ;  /* 0x000000390000780c */ /* 0x000fe20000764270 */
[----:B------:R-:W-:Y:S03]  /*fa00*/  BSSY B0, `(.L_x_454) ;  /* 0x000000a000007945 */ /* 0x000fe60003800000 */
[----:B------:R-:W-:Y:S01]  /*fa10*/  FMUL R13, R12, UR22 ;  /* 0x000000160c0d7c20 */ /* 0x000fe20008400000 */
[----:B------:R-:W-:-:S03]  /*fa20*/  @P2 IMAD.MOV.U32 R12, RZ, RZ, R2 ;  /* 0x000000ffff0c2224 */ /* 0x000fc600078e0002 */
[----:B------:R-:W-:-:S05]  /*fa30*/  FFMA R13, R52, UR11, R13 ;  /* 0x0000000b340d7c23 */ /* 0x000fca000800000d */
[----:B------:R-:W-:-:S04]  /*fa40*/  F2FP.F16.F32.PACK_AB R13, RZ, R13 ;  /* 0x0000000dff0d723e */ /* 0x000fc800000000ff */
[----:B------:R-:W-:Y:S02]  /*fa50*/  PRMT R14, R13, 0x7610, R14 ;  /* 0x000076100d0e7816 */ /* 0x000fe4000000000e */
[----:B------:R-:W-:-:S05]  /*fa60*/  @P2 MOV R13, R7 ;  /* 0x00000007000d2202 */ /* 0x000fca0000000f00 */
[----:B------:R0:W-:Y:S01]  /*fa70*/  @P2 STG.E.U16 desc[UR20][R12.64+0x70], R14 ;  /* 0x0000700e0c002986 */ /* 0x0001e2000c101514 */
[----:B------:R-:W-:Y:S05]  /*fa80*/  @!P3 BRA `(.L_x_455) ;  /* 0x000000000004b947 */ /* 0x000fea0003800000 */
[----:B------:R0:W5:Y:S02]  /*fa90*/  LDG.E.LTC128B.U16 R15, desc[UR20][R4.64+0x72] ;  /* 0x00007214040f7981 */ /* 0x000164000c1e1520 */
.L_x_455:
[----:B------:R-:W-:Y:S05]  /*faa0*/  BSYNC B0 ;  /* 0x0000000000007941 */ /* 0x000fea0003800000 */
.L_x_454:
[----:B0----5:R-:W-:Y:S01]  /*fab0*/  HADD2.F32 R12, -RZ, R15.H0_H0 ;  /* 0x2000000fff0c7230 */ /* 0x021fe20000004100 */
[----:B------:R-:W-:Y:S01]  /*fac0*/  ISETP.GT.AND P2, PT, R0, 0x38, P1 ;  /* 0x000000380000780c */ /* 0x000fe20000f44270 */
[----:B------:R-:W-:Y:S01]  /*fad0*/  @P3 IMAD.MOV.U32 R13, RZ, RZ, R7 ;  /* 0x000000ffff0d3224 */ /* 0x000fe200078e0007 */
[----:B------:R-:W-:Y:S02]  /*fae0*/  BSSY B0, `(.L_x_456) ;  /* 0x0000009000007945 */ /* 0x000fe40003800000 */
        /* <DEDUP_REMOVED lines=8> */
.L_x_457:
[----:B------:R-:W-:Y:S05]  /*fb70*/  BSYNC B0 ;  /* 0x0000000000007941 */ /* 0x000fea0003800000 */
.L_x_456:
[----:B0----5:R-:W-:Y:S01]  /*fb80*/  HADD2.F32 R12, -RZ, R15.H0_H0 ;  /* 0x2000000fff0c7230 */ /* 0x021fe20000004100 */
[----:B------:R-:W-:Y:S01]  /*fb90*/  ISETP.GT.AND P3, PT, R0, 0x39, P1 ;  /* 0x000000390000780c */ /* 0x000fe20000f64270 */
[----:B------:R-:W-:Y:S03]  /*fba0*/  BSSY B0, `(.L_x_458) ;  /* 0x000000a000007945 */ /* 0x000fe60003800000 */
[----:B------:R-:W-:Y:S01]  /*fbb0*/  FMUL R13, R12, UR22 ;  /* 0x000000160c0d7c20 */ /* 0x000fe20008400000 */
[----:B------:R-:W-:-:S03]  /*fbc0*/  VIADD R12, R2, UR8 ;  /* 0x00000008020c7c36 */ /* 0x000fc60008000000 */
[----:B------:R-:W-:-:S05]  /*fbd0*/  FFMA R13, R54, UR11, R13 ;  /* 0x0000000b360d7c23 */ /* 0x000fca000800000d */
[----:B------:R-:W-:-:S04]  /*fbe0*/  F2FP.F16.F32.PACK_AB R13, RZ, R13 ;  /* 0x0000000dff0d723e */ /* 0x000fc800000000ff */
[----:B------:R-:W-:Y:S02]  /*fbf0*/  PRMT R14, R13, 0x7610, R14 ;  /* 0x000076100d0e7816 */ /* 0x000fe4000000000e */
[----:B------:R-:W-:-:S05]  /*fc00*/  @P2 MOV R13, R11 ;  /* 0x0000000b000d2202 */ /* 0x000fca0000000f00 */
[----:B------:R0:W-:Y:S01]  /*fc10*/  @P2 STG.E.U16 desc[UR20][R12.64+0x70], R14 ;  /* 0x0000700e0c002986 */ /* 0x0001e2000c101514 */
[----:B------:R-:W-:Y:S05]  /*fc20*/  @!P3 BRA `(.L_x_459) ;  /* 0x000000000004b947 */ /* 0x000fea0003800000 */
[----:B------:R0:W5:Y:S02]  /*fc30*/  LDG.E.LTC128B.U16 R15, desc[UR20][R8.64+0x72] ;  /* 0x00007214080f7981 */ /* 0x000164000c1e1520 */
.L_x_459:
[----:B------:R-:W-:Y:S05]  /*fc40*/  BSYNC B0 ;  /* 0x0000000000007941 */ /* 0x000fea0003800000 */
.L_x_458:
        /* <DEDUP_REMOVED lines=12> */
.L_x_461:
[----:B------:R-:W-:Y:S05]  /*fd10*/  BSYNC B0 ;  /* 0x0000000000007941 */ /* 0x000fea0003800000 */
.L_x_460:
        /* <DEDUP_REMOVED lines=12> */
.L_x_463:
[----:B------:R-:W-:Y:S05]  /*fde0*/  BSYNC B0 ;  /* 0x0000000000007941 */ /* 0x000fea0003800000 */
.L_x_462:
        /* <DEDUP_REMOVED lines=12> */
.L_x_465:
[----:B------:R-:W-:Y:S05]  /*feb0*/  BSYNC B0 ;  /* 0x0000000000007941 */ /* 0x000fea0003800000 */
.L_x_464:
        /* <DEDUP_REMOVED lines=12> */
.L_x_467:
[----:B------:R-:W-:Y:S05]  /*ff80*/  BSYNC B0 ;  /* 0x0000000000007941 */ /* 0x000fea0003800000 */
.L_x_466:
        /* <DEDUP_REMOVED lines=12> */
.L_x_469:
[----:B------:R-:W-:Y:S05]  /*10050*/  BSYNC B0 ;  /* 0x0000000000007941 */ /* 0x000fea0003800000 */
.L_x_468:
        /* <DEDUP_REMOVED lines=12> */
.L_x_471:
[----:B------:R-:W-:Y:S05]  /*10120*/  BSYNC B0 ;  /* 0x0000000000007941 */ /* 0x000fea0003800000 */
.L_x_470:
        /* <DEDUP_REMOVED lines=12> */
.L_x_473:
[----:B------:R-:W-:Y:S05]  /*101f0*/  BSYNC B0 ;  /* 0x0000000000007941 */ /* 0x000fea0003800000 */
.L_x_472:
        /* <DEDUP_REMOVED lines=12> */
.L_x_475:
[----:B------:R-:W-:Y:S05]  /*102c0*/  BSYNC B0 ;  /* 0x0000000000007941 */ /* 0x000fea0003800000 */
.L_x_474:
        /* <DEDUP_REMOVED lines=12> */
.L_x_477:
[----:B------:R-:W-:Y:S05]  /*10390*/  BSYNC B0 ;  /* 0x0000000000007941 */ /* 0x000fea0003800000 */
.L_x_476:
        /* <DEDUP_REMOVED lines=12> */
.L_x_479:
[----:B------:R-:W-:Y:S05]  /*10460*/  BSYNC B0 ;  /* 0x0000000000007941 */ /* 0x000fea0003800000 */
.L_x_478:
        /* <DEDUP_REMOVED lines=12> */
.L_x_481:
[----:B------:R-:W-:Y:S05]  /*10530*/  BSYNC B0 ;  /* 0x0000000000007941 */ /* 0x000fea0003800000 */
.L_x_480:
        /* <DEDUP_REMOVED lines=12> */
.L_x_483:
[----:B------:R-:W-:Y:S05]  /*10600*/  BSYNC B0 ;  /* 0x0000000000007941 */ /* 0x000fea0003800000 */
.L_x_482:
        /* <DEDUP_REMOVED lines=12> */
.L_x_485:
[----:B------:R-:W-:Y:S05]  /*106d0*/  BSYNC B0 ;  /* 0x0000000000007941 */ /* 0x000fea0003800000 */
.L_x_484:
        /* <DEDUP_REMOVED lines=12> */
.L_x_487:
[----:B------:R-:W-:Y:S05]  /*107a0*/  BSYNC B0 ;  /* 0x0000000000007941 */ /* 0x000fea0003800000 */
.L_x_486:
        /* <DEDUP_REMOVED lines=12> */
.L_x_489:
[----:B------:R-:W-:Y:S05]  /*10870*/  BSYNC B0 ;  /* 0x0000000000007941 */ /* 0x000fea0003800000 */
.L_x_488:
        /* <DEDUP_REMOVED lines=12> */
.L_x_491:
[----:B------:R-:W-:Y:S05]  /*10940*/  BSYNC B0 ;  /* 0x0000000000007941 */ /* 0x000fea0003800000 */
.L_x_490:
        /* <DEDUP_REMOVED lines=12> */
.L_x_493:
[----:B------:R-:W-:Y:S05]  /*10a10*/  BSYNC B0 ;  /* 0x0000000000007941 */ /* 0x000fea0003800000 */
.L_x_492:
        /* <DEDUP_REMOVED lines=12> */
.L_x_495:
[----:B------:R-:W-:Y:S05]  /*10ae0*/  BSYNC B0 ;  /* 0x0000000000007941 */ /* 0x000fea0003800000 */
.L_x_494:
        /* <DEDUP_REMOVED lines=12> */
.L_x_497:
[----:B------:R-:W-:Y:S05]  /*10bb0*/  BSYNC B0 ;  /* 0x0000000000007941 */ /* 0x000fea0003800000 */
.L_x_496:
        /* <DEDUP_REMOVED lines=12> */
.L_x_499:
[----:B------:R-:W-:Y:S05]  /*10c80*/  BSYNC B0 ;  /* 0x0000000000007941 */ /* 0x000fea0003800000 */
.L_x_498:
        /* <DEDUP_REMOVED lines=12> */
.L_x_501:
[----:B------:R-:W-:Y:S05]  /*10d50*/  BSYNC B0 ;  /* 0x0000000000007941 */ /* 0x000fea0003800000 */
.L_x_500:
        /* <DEDUP_REMOVED lines=12> */
.L_x_503:
[----:B------:R-:W-:Y:S05]  /*10e20*/  BSYNC B0 ;  /* 0x0000000000007941 */ /* 0x000fea0003800000 */
.L_x_502:
        /* <DEDUP_REMOVED lines=12> */
.L_x_505:
[----:B------:R-:W-:Y:S05]  /*10ef0*/  BSYNC B0 ;  /* 0x0000000000007941 */ /* 0x000fea0003800000 */
.L_x_504:
        /* <DEDUP_REMOVED lines=12> */
.L_x_507:
[----:B------:R-:W-:Y:S05]  /*10fc0*/  BSYNC B0 ;  /* 0x0000000000007941 */ /* 0x000fea0003800000 */
.L_x_506:
        /* <DEDUP_REMOVED lines=12> */
.L_x_509:
[----:B------:R-:W-:Y:S05]  /*11090*/  BSYNC B0 ;  /* 0x0000000000007941 */ /* 0x000fea0003800000 */
.L_x_508:
        /* <DEDUP_REMOVED lines=12> */
.L_x_511:
[----:B------:R-:W-:Y:S05]  /*11160*/  BSYNC B0 ;  /* 0x0000000000007941 */ /* 0x000fea0003800000 */
.L_x_510:
        /* <DEDUP_REMOVED lines=12> */
.L_x_513:
[----:B------:R-:W-:Y:S05]  /*11230*/  BSYNC B0 ;  /* 0x0000000000007941 */ /* 0x000fea0003800000 */
.L_x_512:
        /* <DEDUP_REMOVED lines=12> */
.L_x_515:
[----:B------:R-:W-:Y:S05]  /*11300*/  BSYNC B0 ;  /* 0x0000000000007941 */ /* 0x000fea0003800000 */
.L_x_514:
        /* <DEDUP_REMOVED lines=12> */
.L_x_517:
[----:B------:R-:W-:Y:S05]  /*113d0*/  BSYNC B0 ;  /* 0x0000000000007941 */ /* 0x000fea0003800000 */
.L_x_516:
        /* <DEDUP_REMOVED lines=12> */
.L_x_519:
[----:B------:R-:W-:Y:S05]  /*114a0*/  BSYNC B0 ;  /* 0x0000000000007941 */ /* 0x000fea0003800000 */
.L_x_518:
[----:B01--45:R-:W-:Y:S01]  /*114b0*/  HADD2.F32 R4, -RZ, R15.H0_H0 ;  /* 0x2000000fff047230 */ /* 0x033fe20000004100 */
[----:B------:R-:W-:Y:S01]  /*114c0*/  ISETP.GT.AND P2, PT, R0, 0x78, P1 ;  /* 0x000000780000780c */ /* 0x000fe20000f44270 */
[----:B------:R-:W-:Y:S01]  /*114d0*/  @P0 IMAD.MOV.U32 R6, RZ, RZ, R2 ;  /* 0x000000ffff060224 */ /* 0x000fe200078e0002 */
[----:B------:R-:W-:Y:S02]  /*114e0*/  BSSY B0, `(.L_x_520) ;  /* 0x0000007000007945 */ /* 0x000fe40003800000 */
[----:B------:R-:W-:-:S04]  /*114f0*/  FMUL R4, R4, UR22 ;  /* 0x0000001604047c20 */ /* 0x000fc80008400000 */
[----:B------:R-:W-:-:S05]  /*11500*/  FFMA R4, R85, UR11, R4 ;  /* 0x0000000b55047c23 */ /* 0x000fca0008000004 */
[----:B------:R-:W-:-:S05]  /*11510*/  F2FP.F16.F32.PACK_AB R4, RZ, R4 ;  /* 0x00000004ff04723e */ /* 0x000fca00000000ff */
[----:B------:R0:W-:Y:S01]  /*11520*/  @P0 STG.E.U16 desc[UR20][R6.64+0xf2], R4 ;  /* 0x0000f20406000986 */ /* 0x0001e2000c101514 */
[----:B------:R-:W-:Y:S05]  /*11530*/  @!P2 BRA `(.L_x_521) ;  /* 0x000000000004a947 */ /* 0x000fea0003800000 */
[----:B------:R1:W5:Y:S02]  /*11540*/  LDG.E.LTC128B.U16 R15, desc[UR20][R8.64+0xf0] ;  /* 0x0000f014080f7981 */ /* 0x000364000c1e1520 */
.L_x_521:
[----:B------:R-:W-:Y:S05]  /*11550*/  BSYNC B0 ;  /* 0x0000000000007941 */ /* 0x000fea0003800000 */
.L_x_520:
[----:B0----5:R-:W-:Y:S01]  /*11560*/  HADD2.F32 R4, -RZ, R15.H0_H0 ;  /* 0x2000000fff047230 */ /* 0x021fe20000004100 */
[----:B------:R-:W-:Y:S01]  /*11570*/  ISETP.GT.AND P1, PT, R0, 0x79, P1 ;  /* 0x000000790000780c */ /* 0x000fe20000f24270 */
[----:B------:R-:W-:Y:S03]  /*11580*/  BSSY B0, `(.L_x_522) ;  /* 0x000000a000007945 */ /* 0x000fe60003800000 */
[----:B------:R-:W-:Y:S01]  /*11590*/  FMUL R5, R4, UR22 ;  /* 0x0000001604057c20 */ /* 0x000fe20008400000 */
[----:B------:R-:W-:-:S03]  /*115a0*/  VIADD R4, R2, UR8 ;  /* 0x0000000802047c36 */ /* 0x000fc60008000000 */
[----:B------:R-:W-:-:S05]  /*115b0*/  FFMA R5, R86, UR11, R5 ;  /* 0x0000000b56057c23 */ /* 0x000fca0008000005 */
[----:B------:R-:W-:-:S04]  /*115c0*/  F2FP.F16.F32.PACK_AB R5, RZ, R5 ;  /* 0x00000005ff05723e */ /* 0x000fc800000000ff */
[----:B------:R-:W-:Y:S01]  /*115d0*/  PRMT R0, R5, 0x7610, R0 ;  /* 0x0000761005007816 */ /* 0x000fe20000000000 */
[----:B------:R-:W-:-:S05]  /*115e0*/  @P2 IMAD.MOV.U32 R5, RZ, RZ, R11 ;  /* 0x000000ffff052224 */ /* 0x000fca00078e000b */
[----:B------:R0:W-:Y:S01]  /*115f0*/  @P2 STG.E.U16 desc[UR20][R4.64+0xf0], R0 ;  /* 0x0000f00004002986 */ /* 0x0001e2000c101514 */
[----:B------:R-:W-:Y:S05]  /*11600*/  @!P1 BRA `(.L_x_523) ;  /* 0x0000000000049947 */ /* 0x000fea0003800000 */
[----:B------:R4:W5:Y:S02]  /*11610*/  LDG.E.LTC128B.U16 R15, desc[UR20][R8.64+0xf2] ;  /* 0x0000f214080f7981 */ /* 0x000964000c1e1520 */
.L_x_523:
[----:B------:R-:W-:Y:S05]  /*11620*/  BSYNC B0 ;  /* 0x0000000000007941 */ /* 0x000fea0003800000 */
.L_x_522:
[----:B-----5:R-:W-:Y:S01]  /*11630*/  HADD2.F32 R15, -RZ, R15.H0_H0 ;  /* 0x2000000fff0f7230 */ /* 0x020fe20000004100 */
[----:B------:R-:W-:-:S04]  /*11640*/  IADD3 R2, R2, UR8, RZ ;  /* 0x0000000802027c10 */ /* 0x000fc8000fffe0ff */
[----:B0-----:R-:W-:-:S04]  /*11650*/  FMUL R0, R15, UR22 ;  /* 0x000000160f007c20 */ /* 0x001fc80008400000 */
[----:B------:R-:W-:Y:S01]  /*11660*/  FFMA R0, R87, UR11, R0 ;  /* 0x0000000b57007c23 */ /* 0x000fe20008000000 */
[----:B------:R-:W-:Y:S06]  /*11670*/  @!P1 EXIT ;  /* 0x000000000000994d */ /* 0x000fec0003800000 */
[----:B------:R-:W-:Y:S01]  /*11680*/  F2FP.F16.F32.PACK_AB R0, RZ, R0 ;  /* 0x00000000ff00723e */ /* 0x000fe200000000ff */
[----:B------:R-:W-:-:S05]  /*11690*/  IMAD.MOV.U32 R3, RZ, RZ, R11 ;  /* 0x000000ffff037224 */ /* 0x000fca00078e000b */
[----:B------:R-:W-:Y:S01]  /*116a0*/  STG.E.U16 desc[UR20][R2.64+0xf2], R0 ;  /* 0x0000f20002007986 */ /* 0x000fe2000c101514 */
[----:B------:R-:W-:Y:S05]  /*116b0*/  EXIT ;  /* 0x000000000000794d */ /* 0x000fea0003800000 */
.L_x_21:
[----:B------:R-:W2:Y:S01]  /*116c0*/  LDL.LU R7, [R1+0x8] ;  /* 0x0000080001077983 */ /* 0x000ea20000300800 */
[----:B------:R-:W-:-:S03]  /*116d0*/  ULDC.64 UR6, c[0x0][0x650] ;  /* 0x0001940000067ab9 */ /* 0x000fc60000000a00 */
[----:B------:R-:W3:Y:S04]  /*116e0*/  LDL.LU R6, [R1+0xc] ;  /* 0x00000c0001067983 */ /* 0x000ee80000300800 */
[----:B------:R-:W4:Y:S04]  /*116f0*/  LDL.LU R8, [R1+0x18] ;  /* 0x0000180001087983 */ /* 0x000f280000300800 */
[----:B------:R-:W5:Y:S04]  /*11700*/  LDL.LU R252, [R1+0x4c] ;  /* 0x00004c0001fc7983 */ /* 0x000f680000300800 */
        /* <DEDUP_REMOVED lines=35> */
[----:B------:R-:W5:Y:S01]  /*11940*/  LDL.LU R232, [R1+0xdc] ;  /* 0x0000dc0001e87983 */ /* 0x000f620000300800 */
[----:B------:R-:W-:-:S03]  /*11950*/  LEA R2, P2, R4, UR6, 0x1 ;  /* 0x0000000604027c11 */ /* 0x000fc6000f8408ff */
[----:B------:R-:W5:Y:S04]  /*11960*/  LDL.LU R231, [R1+0xe0] ;  /* 0x0000e00001e77983 */ /* 0x000f680000300800 */
[----:B------:R-:W5:Y:S04]  /*11970*/  LDL.LU R233, [R1+0xe4] ;  /* 0x0000e40001e97983 */ /* 0x000f680000300800 */
[----:B------:R-:W5:Y:S04]  /*11980*/  LDL.LU R234, [R1+0xe8] ;  /* 0x0000e80001ea7983 */ /* 0x000f680000300800 */
[----:B------:R-:W5:Y:S01]  /*11990*/  LDL.LU R235, [R1+0xec] ;  /* 0x0000ec0001eb7983 */ /* 0x000f620000300800 */
[----:B------:R-:W-:-:S03]  /*119a0*/  LEA.HI.X R3, R4, UR7, R3, 0x1, P2 ;  /* 0x0000000704037c11 */ /* 0x000fc600090f0c03 */
[----:B------:R-:W5:Y:S04]  /*119b0*/  LDL.LU R236, [R1+0xf0] ;  /* 0x0000f00001ec7983 */ /* 0x000f680000300800 */
[----:B------:R-:W5:Y:S04]  /*119c0*/  LDL.LU R237, [R1+0xf4] ;  /* 0x0000f40001ed7983 */ /* 0x000f680000300800 */
[----:B------:R-:W5:Y:S04]  /*119d0*/  LDL.LU R238, [R1+0xf8] ;  /* 0x0000f80001ee7983 */ /* 0x000f680000300800 */
[----:B------:R-:W5:Y:S04]  /*119e0*/  LDL.LU R239, [R1+0xfc] ;  /* 0x0000fc0001ef7983 */ /* 0x000f680000300800 */
[----:B------:R-:W4:Y:S04]  /*119f0*/  LDL.LU R4, [R1+0x4] ;  /* 0x0000040001047983 */ /* 0x000f280000300800 */
[----:B------:R-:W5:Y:S01]  /*11a00*/  LDL.LU R5, [R1] ;  /* 0x0000000001057983 */ /* 0x000f620000300800 */
[----:B------:R-:W-:Y:S01]  /*11a10*/  ISETP.GT.AND P2, PT, R0, 0x1, P0 ;  /* 0x000000010000780c */ /* 0x000fe20000744270 */
[----:B------:R-:W-:-:S02]  /*11a20*/  USHF.L.U32 UR9, UR4, 0x1, URZ ;  /* 0x0000000104097899 */ /* 0x000fc4000800063f */
[----:B------:R-:W-:Y:S01]  /*11a30*/  USHF.L.U64.HI UR8, UR4, 0x1, UR5 ;  /* 0x0000000104087899 */ /* 0x000fe20008010205 */
[----:B--2---:R-:W-:Y:S01]  /*11a40*/  FMUL R7, R7, UR11 ;  /* 0x0000000b07077c20 */ /* 0x004fe20008400000 */
[----:B---3--:R-:W-:-:S04]  /*11a50*/  FMUL R6, R6, UR11 ;  /* 0x0000000b06067c20 */ /* 0x008fc80008400000 */
[----:B------:R-:W-:Y:S02]  /*11a60*/  F2FP.F16.F32.PACK_AB R7, RZ, R7 ;  /* 0x00000007ff07723e */ /* 0x000fe400000000ff */
[----:B------:R-:W-:Y:S01]  /*11a70*/  F2FP.F16.F32.PACK_AB R6, RZ, R6 ;  /* 0x00000006ff06723e */ /* 0x000fe200000000ff */
[----:B----4-:R-:W-:Y:S01]  /*11a80*/  FMUL R4, R4, UR11 ;  /* 0x0000000b04047c20 */ /* 0x010fe20008400000 */
[----:B-----5:R-:W-:-:S04]  /*11a90*/  FMUL R5, R5, UR11 ;  /* 0x0000000b05057c20 */ /* 0x020fc80008400000 */
[----:B------:R-:W-:Y:S02]  /*11aa0*/  F2FP.F16.F32.PACK_AB R4, RZ, R4 ;  /* 0x00000004ff04723e */ /* 0x000fe400000000ff */
[----:B------:R-:W-:-:S03]  /*11ab0*/  F2FP.F16.F32.PACK_AB R5, RZ, R5 ;  /* 0x00000005ff05723e */ /* 0x000fc600000000ff */
[----:B------:R1:W-:Y:S04]  /*11ac0*/  @P2 STG.E.U16 desc[UR20][R2.64+0x2], R4 ;  /* 0x0000020402002986 */ /* 0x0003e8000c101514 */
[----:B------:R2:W-:Y:S01]  /*11ad0*/  @P1 STG.E.U16 desc[UR20][R2.64], R5 ;  /* 0x0000000502001986 */ /* 0x0005e2000c101514 */
[----:B------:R-:W-:-:S04]  /*11ae0*/  ISETP.GT.AND P1, PT, R14, 0x8, PT ;  /* 0x000000080e00780c */ /* 0x000fc80003f24270 */
[----:B------:R-:W-:Y:S02]  /*11af0*/  ISETP.GT.AND P2, PT, R0, RZ, P1 ;  /* 0x000000ff0000720c */ /* 0x000fe40000f44270 */
[----:B-1----:R-:W-:-:S04]  /*11b00*/  IADD3 R4, P3, R2, UR9, RZ ;  /* 0x0000000902047c10 */ /* 0x002fc8000ff7e0ff */
[----:B--2---:R-:W-:-:S07]  /*11b10*/  IADD3.X R5, R3, UR8, RZ, P3, !PT ;  /* 0x0000000803057c10 */ /* 0x004fce0009ffe4ff */
[----:B------:R1:W-:Y:S01]  /*11b20*/  @P2 STG.E.U16 desc[UR20][R4.64], R7 ;  /* 0x0000000704002986 */ /* 0x0003e2000c101514 */
[----:B------:R-:W-:-:S03]  /*11b30*/  ISETP.GT.AND P2, PT, R0, 0x1, P1 ;  /* 0x000000010000780c */ /* 0x000fc60000f44270 */
[----:B-1----:R-:W2:Y:S10]  /*11b40*/  LDL.LU R7, [R1+0x14] ;  /* 0x0000140001077983 */ /* 0x002eb40000300800 */
[----:B------:R1:W-:Y:S04]  /*11b50*/  @P2 STG.E.U16 desc[UR20][R4.64+0x2], R6 ;  /* 0x0000020604002986 */ /* 0x0003e8000c101514 */
[----:B-1----:R-:W3:Y:S01]  /*11b60*/  LDL.LU R6, [R1+0x10] ;  /* 0x0000100001067983 */ /* 0x002ee20000300800 */
[----:B------:R-:W-:Y:S01]  /*11b70*/  ISETP.GT.AND P2, PT, R0, 0x8, P0 ;  /* 0x000000080000780c */ /* 0x000fe20000744270 */
[----:B------:R-:W-:Y:S01]  /*11b80*/  FMUL R8, R8, UR11 ;  /* 0x0000000b08087c20 */ /* 0x000fe20008400000 */
[----:B------:R-:W-:-:S02]  /*11b90*/  ISETP.GT.AND P3, PT, R0, 0x9, P0 ;  /* 0x000000090000780c */ /* 0x000fc40000764270 */
[----:B------:R-:W-:Y:S01]  /*11ba0*/  ISETP.GT.AND P4, PT, R0, 0x8, P1 ;  /* 0x000000080000780c */ /* 0x000fe20000f84270 */
[----:B--2---:R-:W-:-:S05]  /*11bb0*/  FMUL R7, R7, UR11 ;  /* 0x0000000b07077c20 */ /* 0x004fca0008400000 */
[----:B------:R-:W-:Y:S01]  /*11bc0*/  F2FP.F16.F32.PACK_AB R7, RZ, R7 ;  /* 0x00000007ff07723e */ /* 0x000fe200000000ff */
[----:B---3--:R-:W-:-:S05]  /*11bd0*/  FMUL R6, R6, UR11 ;  /* 0x0000000b06067c20 */ /* 0x008fca0008400000 */
[----:B------:R-:W-:-:S04]  /*11be0*/  F2FP.F16.F32.PACK_AB R6, RZ, R6 ;  /* 0x00000006ff06723e */ /* 0x000fc800000000ff */
[----:B------:R-:W-:Y:S02]  /*11bf0*/  PRMT R9, R6, 0x7610, R9 ;  /* 0x0000761006097816 */ /* 0x000fe40000000009 */
[----:B------:R-:W-:Y:S01]  /*11c00*/  F2FP.F16.F32.PACK_AB R6, RZ, R8 ;  /* 0x00000008ff06723e */ /* 0x000fe200000000ff */
[----:B------:R1:W-:Y:S04]  /*11c10*/  @P3 STG.E.U16 desc[UR20][R2.64+0x12], R7 ;  /* 0x0000120702003986 */ /* 0x0003e8000c101514 */
[----:B------:R-:W2:Y:S04]  /*11c20*/  LDL.LU R8, [R1+0x28] ;  /* 0x0000280001087983 */ /* 0x000ea80000300800 */
[----:B------:R-:W-:Y:S04]  /*11c30*/  @P2 STG.E.U16 desc[UR20][R2.64+0x10], R9 ;  /* 0x0000100902002986 */ /* 0x000fe8000c101514 */
[----:B-1----:R-:W3:Y:S04]  /*11c40*/  LDL.LU R7, [R1+0x24] ;  /* 0x0000240001077983 */ /* 0x002ee80000300800 */
[----:B------:R1:W-:Y:S04]  /*11c50*/  @P4 STG.E.U16 desc[UR20][R4.64+0x10], R6 ;  /* 0x0000100604004986 */ /* 0x0003e8000c101514 */
[----:B-1----:R-:W4:Y:S01]  /*11c60*/  LDL.LU R6, [R1+0x1c] ;  /* 0x00001c0001067983 */ /* 0x002f220000300800 */
[----:B------:R-:W-:Y:S01]  /*11c70*/  ISETP.GT.AND P2, PT, R0, 0x9, P1 ;  /* 0x000000090000780c */ /* 0x000fe20000f44270 */
[----:B----4-:R-:W-:-:S05]  /*11c80*/  FMUL R6, R6, UR11 ;  /* 0x0000000b06067c20 */ /* 0x010fca0008400000 */
[----:B------:R-:W-:-:S07]  /*11c90*/  F2FP.F16.F32.PACK_AB R6, RZ, R6 ;  /* 0x00000006ff06723e */ /* 0x000fce00000000ff */
[----:B------:R1:W-:Y:S04]  /*11ca0*/  @P2 STG.E.U16 desc[UR20][R4.64+0x12], R6 ;  /* 0x0000120604002986 */ /* 0x0003e8000c101514 */
[----:B-1----:R-:W4:Y:S01]  /*11cb0*/  LDL.LU R6, [R1+0x20] ;  /* 0x0000200001067983 */ /* 0x002f220000300800 */
[----:B--2---:R-:W-:Y:S01]  /*11cc0*/  FMUL R8, R8, UR11 ;  /* 0x0000000b08087c20 */ /* 0x004fe20008400000 */
[C---:B------:R-:W-:Y:S01]  /*11cd0*/  ISETP.GT.AND P2, PT, R0.reuse, 0x10, P0 ;  /* 0x000000100000780c */ /* 0x040fe20000744270 */
[----:B---3--:R-:W-:Y:S01]  /*11ce0*/  FMUL R7, R7, UR11 ;  /* 0x0000000b07077c20 */ /* 0x008fe20008400000 */
[C---:B------:R-:W-:Y:S02]  /*11cf0*/  ISETP.GT.AND P3, PT, R0.reuse, 0x11, P0 ;  /* 0x000000110000780c */ /* 0x040fe40000764270 */
[----:B------:R-:W-:-:S02]  /*11d00*/  ISETP.GT.AND P4, PT, R0, 0x10, P1 ;  /* 0x000000100000780c */ /* 0x000fc40000f84270 */
[----:B------:R-:W-:Y:S01]  /*11d10*/  F2FP.F16.F32.PACK_AB R7, RZ, R7 ;  /* 0x00000007ff07723e */ /* 0x000fe200000000ff */
[----:B----4-:R-:W-:-:S05]  /*11d20*/  FMUL R6, R6, UR11 ;  /* 0x0000000b06067c20 */ /* 0x010fca0008400000 */
[----:B------:R-:W-:-:S04]  /*11d30*/  F2FP.F16.F32.PACK_AB R6, RZ, R6 ;  /* 0x00000006ff06723e */ /* 0x000fc800000000ff */
[----:B------:R-:W-:Y:S02]  /*11d40*/  PRMT R9, R6, 0x7610, R9 ;  /* 0x0000761006097816 */ /* 0x000fe40000000009 */
[----:B------:R-:W-:Y:S02]  /*11d50*/  F2FP.F16.F32.PACK_AB R6, RZ, R8 ;  /* 0x00000008ff06723e */ /* 0x000fe400000000ff */
[----:B------:R-:W2:Y:S04]  /*11d60*/  LDL.LU R8, [R1+0x2c] ;  /* 0x00002c0001087983 */ /* 0x000ea80000300800 */
[----:B------:R1:W-:Y:S01]  /*11d70*/  @P2 STG.E.U16 desc[UR20][R2.64+0x20], R9 ;  /* 0x0000200902002986 */ /* 0x0003e2000c101514 */
[----:B------:R-:W-:-:S03]  /*11d80*/  ISETP.GT.AND P2, PT, R0, 0x11, P1 ;  /* 0x000000110000780c */ /* 0x000fc60000f44270 */
[----:B------:R-:W-:Y:S04]  /*11d90*/  @P3 STG.E.U16 desc[UR20][R2.64+0x22], R7 ;  /* 0x0000220702003986 */ /* 0x000fe8000c101514 */
[----:B------:R3:W-:Y:S04]  /*11da0*/  @P4 STG.E.U16 desc[UR20][R4.64+0x20], R6 ;  /* 0x0000200604004986 */ /* 0x0007e8000c101514 */
[----:B-1----:R-:W4:Y:S01]  /*11db0*/  LDL.LU R9, [R1+0x34] ;  /* 0x0000340001097983 */ /* 0x002f220000300800 */
[----:B--2---:R-:W-:-:S05]  /*11dc0*/  FMUL R8, R8, UR11 ;  /* 0x0000000b08087c20 */ /* 0x004fca0008400000 */
[----:B------:R-:W-:-:S04]  /*11dd0*/  F2FP.F16.F32.PACK_AB R8, RZ, R8 ;  /* 0x00000008ff08723e */ /* 0x000fc800000000ff */
[----:B---3--:R-:W-:Y:S02]  /*11de0*/  PRMT R6, R8, 0x7610, R6 ;  /* 0x0000761008067816 */ /* 0x008fe40000000006 */
[----:B------:R-:W2:Y:S04]  /*11df0*/  LDL.LU R8, [R1+0x30] ;  /* 0x0000300001087983 */ /* 0x000ea80000300800 */
[----:B------:R1:W-:Y:S04]  /*11e00*/  @P2 STG.E.U16 desc[UR20][R4.64+0x22], R6 ;  /* 0x0000220604002986 */ /* 0x0003e8000c101514 */
[----:B-1----:R-:W3:Y:S01]  /*11e10*/  LDL.LU R6, [R1+0x3c] ;  /* 0x00003c0001067983 */ /* 0x002ee20000300800 */
[----:B------:R-:W-:Y:S01]  /*11e20*/  ISETP.GT.AND P2, PT, R0, 0x18, P0 ;  /* 0x000000180000780c */ /* 0x000fe20000744270 */
[----:B----4-:R-:W-:Y:S01]  /*11e30*/  FMUL R9, R9, UR11 ;  /* 0x0000000b09097c20 */ /* 0x010fe20008400000 */
[----:B--2---:R-:W-:-:S05]  /*11e40*/  FMUL R8, R8, UR11 ;  /* 0x0000000b08087c20 */ /* 0x004fca0008400000 */
[----:B------:R-:W-:Y:S02]  /*11e50*/  F2FP.F16.F32.PACK_AB R7, RZ, R8 ;  /* 0x00000008ff07723e */ /* 0x000fe400000000ff */
[----:B------:R-:W-:Y:S02]  /*11e60*/  F2FP.F16.F32.PACK_AB R8, RZ, R9 ;  /* 0x00000009ff08723e */ /* 0x000fe400000000ff */
[----:B------:R-:W2:Y:S01]  /*11e70*/  LDL.LU R9, [R1+0x38] ;  /* 0x0000380001097983 */ /* 0x000ea20000300800 */
[C---:B------:R-:W-:Y:S02]  /*11e80*/  ISETP.GT.AND P3, PT, R0.reuse, 0x19, P0 ;  /* 0x000000190000780c */ /* 0x040fe40000764270 */
[----:B------:R-:W-:Y:S01]  /*11e90*/  ISETP.GT.AND P4, PT, R0, 0x18, P1 ;  /* 0x000000180000780c */ /* 0x000fe20000f84270 */
[----:B------:R1:W-:Y:S01]  /*11ea0*/  @P2 STG.E.U16 desc[UR20][R2.64+0x30], R7 ;  /* 0x0000300702002986 */ /* 0x0003e2000c101514 */
[----:B---3--:R-:W-:-:S05]  /*11eb0*/  FMUL R6, R6, UR11 ;  /* 0x0000000b06067c20 */ /* 0x008fca0008400000 */
[----:B------:R-:W-:Y:S01]  /*11ec0*/  F2FP.F16.F32.PACK_AB R6, RZ, R6 ;  /* 0x00000006ff06723e */ /* 0x000fe200000000ff */
[----:B-1----:R-:W3:Y:S03]  /*11ed0*/  LDL.LU R7, [R1+0x44] ;  /* 0x0000440001077983 */ /* 0x002ee60000300800 */
[----:B------:R-:W-:Y:S02]  /*11ee0*/  PRMT R10, R6, 0x7610, R10 ;  /* 0x00007610060a7816 */ /* 0x000fe4000000000a */
[----:B------:R-:W4:Y:S04]  /*11ef0*/  LDL.LU R6, [R1+0x40] ;  /* 0x0000400001067983 */ /* 0x000f280000300800 */
[----:B------:R1:W-:Y:S01]  /*11f00*/  @P3 STG.E.U16 desc[UR20][R2.64+0x32], R8 ;  /* 0x0000320802003986 */ /* 0x0003e2000c101514 */
[----:B------:R-:W-:-:S02]  /*11f10*/  ISETP.GT.AND P2, PT, R0, 0x19, P1 ;  /* 0x000000190000780c */ /* 0x000fc40000f44270 */
[----:B------:R-:W-:Y:S01]  /*11f20*/  ISETP.GT.AND P5, PT, R0, 0x30, P1 ;  /* 0x000000300000780c */ /* 0x000fe20000fa4270 */
[----:B------:R-:W-:Y:S01]  /*11f30*/  FMUL R12, R12, UR11 ;  /* 0x0000000b0c0c7c20 */ /* 0x000fe20008400000 */
        /* <DEDUP_REMOVED lines=31> */
[----:B------:R-:W-:-:S02]  /*12130*/  USHF.L.U32 UR6, UR14, 0x6, URZ ;  /* 0x000000060e067899 */ /* 0x000fc4000800063f */
[----:B------:R-:W-:Y:S01]  /*12140*/  USHF.L.U64.HI UR7, UR14, 0x6, UR15 ;  /* 0x000000060e077899 */ /* 0x000fe2000801020f */
[----:B------:R-:W-:Y:S01]  /*12150*/  FMUL R152, R152, UR11 ;  /* 0x0000000b98987c20 */ /* 0x000fe20008400000 */
[----:B------:R-:W-:Y:S01]  /*12160*/  FMUL R153, R153, UR11 ;  /* 0x0000000b99997c20 */ /* 0x000fe20008400000 */
[----:B------:R-:W-:Y:S01]  /*12170*/  FMUL R154, R154, UR11 ;  /* 0x0000000b9a9a7c20 */ /* 0x000fe20008400000 */
[----:B------:R-:W-:Y:S01]  /*12180*/  FMUL R155, R155, UR11 ;  /* 0x0000000b9b9b7c20 */ /* 0x000fe20008400000 */
[----:B--2---:R-:W-:-:S05]  /*12190*/  FMUL R9, R9, UR11 ;  /* 0x0000000b09097c20 */ /* 0x004fca0008400000 */
[----:B------:R-:W-:Y:S01]  /*121a0*/  F2FP.F16.F32.PACK_AB R9, RZ, R9 ;  /* 0x00000009ff09723e */ /* 0x000fe200000000ff */
[----:B----4-:R-:W-:-:S05]  /*121b0*/  FMUL R6, R6, UR11 ;  /* 0x0000000b06067c20 */ /* 0x010fca0008400000 */
[----:B-1----:R-:W-:Y:S02]  /*121c0*/  F2FP.F16.F32.PACK_AB R8, RZ, R6 ;  /* 0x00000006ff08723e */ /* 0x002fe400000000ff */
[----:B------:R-:W2:Y:S04]  /*121d0*/  LDL.LU R6, [R1+0x48] ;  /* 0x0000480001067983 */ /* 0x000ea80000300800 */
[----:B------:R1:W-:Y:S04]  /*121e0*/  @P4 STG.E.U16 desc[UR20][R4.64+0x30], R9 ;  /* 0x0000300904004986 */ /* 0x0003e8000c101514 */
[----:B------:R-:W-:Y:S01]  /*121f0*/  @P2 STG.E.U16 desc[UR20][R4.64+0x32], R10 ;  /* 0x0000320a04002986 */ /* 0x000fe2000c101514 */
[C---:B------:R-:W-:Y:S01]  /*12200*/  ISETP.GT.AND P2, PT, R0.reuse, 0x20, P0 ;  /* 0x000000200000780c */ /* 0x040fe20000744270 */
[----:B---3--:R-:W-:Y:S01]  /*12210*/  FMUL R7, R7, UR11 ;  /* 0x0000000b07077c20 */ /* 0x008fe20008400000 */
[----:B------:R-:W-:-:S02]  /*12220*/  ISETP.GT.AND P3, PT, R0, 0x21, P0 ;  /* 0x000000210000780c */ /* 0x000fc40000764270 */
[----:B------:R-:W-:Y:S02]  /*12230*/  ISETP.GT.AND P4, PT, R0, 0x20, P1 ;  /* 0x000000200000780c */ /* 0x000fe40000f84270 */
[----:B------:R-:W-:-:S07]  /*12240*/  F2FP.F16.F32.PACK_AB R7, RZ, R7 ;  /* 0x00000007ff07723e */ /* 0x000fce00000000ff */
[----:B------:R3:W-:Y:S01]  /*12250*/  @P2 STG.E.U16 desc[UR20][R2.64+0x40], R8 ;  /* 0x0000400802002986 */ /* 0x0007e2000c101514 */
[----:B------:R-:W-:Y:S02]  /*12260*/  ISETP.GT.AND P2, PT, R0, 0x21, P1 ;  /* 0x000000210000780c */ /* 0x000fe40000f44270 */
[----:B-1----:R-:W-:Y:S01]  /*12270*/  PRMT R9, R7, 0x7610, R9 ;  /* 0x0000761007097816 */ /* 0x002fe20000000009 */
[----:B------:R-:W-:-:S04]  /*12280*/  FMUL R7, R250, UR11 ;  /* 0x0000000bfa077c20 */ /* 0x000fc80008400000 */
[----:B------:R1:W-:Y:S01]  /*12290*/  @P3 STG.E.U16 desc[UR20][R2.64+0x42], R9 ;  /* 0x0000420902003986 */ /* 0x0003e2000c101514 */
[----:B------:R-:W-:Y:S01]  /*122a0*/  ISETP.GT.AND P3, PT, R0, 0x29, P0 ;  /* 0x000000290000780c */ /* 0x000fe20000764270 */
[----:B---3--:R-:W-:Y:S01]  /*122b0*/  FMUL R8, R249, UR11 ;  /* 0x0000000bf9087c20 */ /* 0x008fe20008400000 */
[----:B------:R-:W-:-:S04]  /*122c0*/  F2FP.F16.F32.PACK_AB R7, RZ, R7 ;  /* 0x00000007ff07723e */ /* 0x000fc800000000ff */
[----:B------:R-:W-:Y:S02]  /*122d0*/  F2FP.F16.F32.PACK_AB R8, RZ, R8 ;  /* 0x00000008ff08723e */ /* 0x000fe400000000ff */
[----:B------:R-:W-:Y:S02]  /*122e0*/  PRMT R15, R7, 0x7610, R15 ;  /* 0x00007610070f7816 */ /* 0x000fe4000000000f */
[----:B------:R-:W-:Y:S01]  /*122f0*/  PRMT R17, R8, 0x7610, R17 ;  /* 0x0000761008117816 */ /* 0x000fe20000000011 */
[----:B------:R-:W-:Y:S01]  /*12300*/  FMUL R7, R247, UR11 ;  /* 0x0000000bf7077c20 */ /* 0x000fe20008400000 */
[----:B------:R-:W-:-:S04]  /*12310*/  FMUL R8, R246, UR11 ;  /* 0x0000000bf6087c20 */ /* 0x000fc80008400000 */
[----:B------:R-:W-:Y:S02]  /*12320*/  F2FP.F16.F32.PACK_AB R7, RZ, R7 ;  /* 0x00000007ff07723e */ /* 0x000fe400000000ff */
[----:B------:R-:W-:Y:S01]  /*12330*/  F2FP.F16.F32.PACK_AB R8, RZ, R8 ;  /* 0x00000008ff08723e */ /* 0x000fe200000000ff */
[----:B-1----:R-:W-:Y:S01]  /*12340*/  FMUL R9, R245, UR11 ;  /* 0x0000000bf5097c20 */ /* 0x002fe20008400000 */
[----:B------:R-:W-:-:S04]  /*12350*/  F2FP.F16.F32.PACK_AB R12, RZ, R12 ;  /* 0x0000000cff0c723e */ /* 0x000fc800000000ff */
[----:B------:R-:W-:Y:S02]  /*12360*/  F2FP.F16.F32.PACK_AB R9, RZ, R9 ;  /* 0x00000009ff09723e */ /* 0x000fe400000000ff */
[----:B------:R-:W-:Y:S02]  /*12370*/  F2FP.F16.F32.PACK_AB R16, RZ, R16 ;  /* 0x00000010ff10723e */ /* 0x000fe400000000ff */
[----:B------:R-:W-:Y:S02]  /*12380*/  F2FP.F16.F32.PACK_AB R18, RZ, R18 ;  /* 0x00000012ff12723e */ /* 0x000fe400000000ff */
[----:B------:R-:W-:Y:S02]  /*12390*/  F2FP.F16.F32.PACK_AB R20, RZ, R20 ;  /* 0x00000014ff14723e */ /* 0x000fe400000000ff */
[----:B------:R-:W-:Y:S02]  /*123a0*/  F2FP.F16.F32.PACK_AB R19, RZ, R19 ;  /* 0x00000013ff13723e */ /* 0x000fe400000000ff */
[----:B------:R-:W-:-:S02]  /*123b0*/  F2FP.F16.F32.PACK_AB R21, RZ, R21 ;  /* 0x00000015ff15723e */ /* 0x000fc400000000ff */
        /* <DEDUP_REMOVED lines=25> */
[----:B------:R-:W-:Y:S01]  /*12550*/  F2FP.F16.F32.PACK_AB R239, RZ, R239 ;  /* 0x000000efffef723e */ /* 0x000fe200000000ff */
[----:B--2---:R-:W-:-:S05]  /*12560*/  FMUL R6, R6, UR11 ;  /* 0x0000000b06067c20 */ /* 0x004fca0008400000 */
[----:B------:R-:W-:-:S04]  /*12570*/  F2FP.F16.F32.PACK_AB R6, RZ, R6 ;  /* 0x00000006ff06723e */ /* 0x000fc800000000ff */
[----:B------:R-:W-:Y:S01]  /*12580*/  PRMT R10, R6, 0x7610, R10 ;  /* 0x00007610060a7816 */ /* 0x000fe2000000000a */
[----:B------:R-:W-:-:S05]  /*12590*/  FMUL R6, R252, UR11 ;  /* 0x0000000bfc067c20 */ /* 0x000fca0008400000 */
[----:B------:R-:W-:-:S04]  /*125a0*/  F2FP.F16.F32.PACK_AB R6, RZ, R6 ;  /* 0x00000006ff06723e */ /* 0x000fc800000000ff */
[----:B------:R-:W-:Y:S01]  /*125b0*/  PRMT R11, R6, 0x7610, R11 ;  /* 0x00007610060b7816 */ /* 0x000fe2000000000b */
[----:B------:R1:W-:Y:S01]  /*125c0*/  @P4 STG.E.U16 desc[UR20][R4.64+0x40], R10 ;  /* 0x0000400a04004986 */ /* 0x0003e2000c101514 */
[----:B------:R-:W-:-:S03]  /*125d0*/  FMUL R6, R251, UR11 ;  /* 0x0000000bfb067c20 */ /* 0x000fc60008400000 */
[----:B------:R2:W-:Y:S01]  /*125e0*/  @P2 STG.E.U16 desc[UR20][R4.64+0x42], R11 ;  /* 0x0000420b04002986 */ /* 0x0005e2000c101514 */
[C---:B------:R-:W-:Y:S02]  /*125f0*/  ISETP.GT.AND P2, PT, R0.reuse, 0x28, P0 ;  /* 0x000000280000780c */ /* 0x040fe40000744270 */
[----:B------:R-:W-:Y:S02]  /*12600*/  ISETP.GT.AND P4, PT, R0, 0x28, P1 ;  /* 0x000000280000780c */ /* 0x000fe40000f84270 */
[----:B------:R-:W-:-:S04]  /*12610*/  F2FP.F16.F32.PACK_AB R6, RZ, R6 ;  /* 0x00000006ff06723e */ /* 0x000fc800000000ff */
[----:B------:R-:W-:Y:S01]  /*12620*/  PRMT R13, R6, 0x7610, R13 ;  /* 0x00007610060d7816 */ /* 0x000fe2000000000d */
[----:B------:R-:W-:Y:S01]  /*12630*/  @P3 STG.E.U16 desc[UR20][R2.64+0x52], R15 ;  /* 0x0000520f02003986 */ /* 0x000fe2000c101514 */
[----:B------:R-:W-:-:S03]  /*12640*/  ISETP.GT.AND P3, PT, R0, 0x30, P0 ;  /* 0x000000300000780c */ /* 0x000fc60000764270 */
[----:B------:R3:W-:Y:S01]  /*12650*/  @P2 STG.E.U16 desc[UR20][R2.64+0x50], R13 ;  /* 0x0000500d02002986 */ /* 0x0007e2000c101514 */
[----:B------:R-:W-:Y:S01]  /*12660*/  ISETP.GT.AND P2, PT, R0, 0x29, P1 ;  /* 0x000000290000780c */ /* 0x000fe20000f44270 */
[----:B------:R-:W-:Y:S02]  /*12670*/  FMUL R6, R248, UR11 ;  /* 0x0000000bf8067c20 */ /* 0x000fe40008400000 */
[----:B------:R4:W-:Y:S01]  /*12680*/  @P4 STG.E.U16 desc[UR20][R4.64+0x50], R17 ;  /* 0x0000501104004986 */ /* 0x0009e2000c101514 */
[----:B------:R-:W-:Y:S02]  /*12690*/  ISETP.GT.AND P4, PT, R0, 0x31, P0 ;  /* 0x000000310000780c */ /* 0x000fe40000784270 */
[----:B------:R-:W-:Y:S01]  /*126a0*/  F2FP.F16.F32.PACK_AB R6, RZ, R6 ;  /* 0x00000006ff06723e */ /* 0x000fe200000000ff */
[----:B-1----:R-:W-:Y:S01]  /*126b0*/  FMUL R10, R244, UR11 ;  /* 0x0000000bf40a7c20 */ /* 0x002fe20008400000 */
[----:B--2---:R-:W-:-:S05]  /*126c0*/  FMUL R11, R243, UR11 ;  /* 0x0000000bf30b7c20 */ /* 0x004fca0008400000 */
[----:B------:R-:W-:Y:S01]  /*126d0*/  @P2 STG.E.U16 desc[UR20][R4.64+0x52], R6 ;  /* 0x0000520604002986 */ /* 0x000fe2000c101514 */
[----:B------:R-:W-:-:S03]  /*126e0*/  ISETP.GT.AND P2, PT, R0, 0x31, P1 ;  /* 0x000000310000780c */ /* 0x000fc60000f44270 */
[----:B------:R-:W-:Y:S01]  /*126f0*/  @P3 STG.E.U16 desc[UR20][R2.64+0x60], R7 ;  /* 0x0000600702003986 */ /* 0x000fe2000c101514 */
[----:B------:R-:W-:-:S03]  /*12700*/  ISETP.GT.AND P3, PT, R0, 0x38, P0 ;  /* 0x000000380000780c */ /* 0x000fc60000764270 */
[----:B------:R-:W-:Y:S01]  /*12710*/  @P4 STG.E.U16 desc[UR20][R2.64+0x62], R8 ;  /* 0x0000620802004986 */ /* 0x000fe2000c101514 */
[C---:B------:R-:W-:Y:S02]  /*12720*/  ISETP.GT.AND P4, PT, R0.reuse, 0x39, P0 ;  /* 0x000000390000780c */ /* 0x040fe40000784270 */
[----:B------:R-:W-:Y:S02]  /*12730*/  F2FP.F16.F32.PACK_AB R10, RZ, R10 ;  /* 0x0000000aff0a723e */ /* 0x000fe400000000ff */
[----:B------:R-:W-:Y:S01]  /*12740*/  F2FP.F16.F32.PACK_AB R11, RZ, R11 ;  /* 0x0000000bff0b723e */ /* 0x000fe200000000ff */
[----:B------:R-:W-:Y:S01]  /*12750*/  @P5 STG.E.U16 desc[UR20][R4.64+0x60], R9 ;  /* 0x0000600904005986 */ /* 0x000fe2000c101514 */
[----:B------:R-:W-:-:S03]  /*12760*/  ISETP.GT.AND P5, PT, R0, 0x38, P1 ;  /* 0x000000380000780c */ /* 0x000fc60000fa4270 */
[----:B------:R-:W-:Y:S01]  /*12770*/  @P2 STG.E.U16 desc[UR20][R4.64+0x62], R10 ;  /* 0x0000620a04002986 */ /* 0x000fe2000c101514 */
[----:B------:R-:W-:Y:S01]  /*12780*/  ISETP.GT.AND P2, PT, R0, 0x39, P1 ;  /* 0x000000390000780c */ /* 0x000fe20000f44270 */
[----:B---3--:R-:W-:Y:S02]  /*12790*/  FMUL R13, R242, UR11 ;  /* 0x0000000bf20d7c20 */ /* 0x008fe40008400000 */
[----:B------:R-:W-:Y:S01]  /*127a0*/  @P3 STG.E.U16 desc[UR20][R2.64+0x70], R11 ;  /* 0x0000700b02003986 */ /* 0x000fe2000c101514 */
[C---:B------:R-:W-:Y:S01]  /*127b0*/  ISETP.GT.AND P3, PT, R0.reuse, 0x40, P0 ;  /* 0x000000400000780c */ /* 0x040fe20000764270 */
[----:B------:R-:W-:Y:S02]  /*127c0*/  FMUL R15, R241, UR11 ;  /* 0x0000000bf10f7c20 */ /* 0x000fe40008400000 */
[----:B------:R-:W-:Y:S01]  /*127d0*/  @P4 STG.E.U16 desc[UR20][R2.64+0x72], R12 ;  /* 0x0000720c02004986 */ /* 0x000fe2000c101514 */
[----:B------:R-:W-:Y:S02]  /*127e0*/  ISETP.GT.AND P4, PT, R0, 0x41, P0 ;  /* 0x000000410000780c */ /* 0x000fe40000784270 */
[----:B------:R-:W-:-:S02]  /*127f0*/  F2FP.F16.F32.PACK_AB R13, RZ, R13 ;  /* 0x0000000dff0d723e */ /* 0x000fc400000000ff */
[----:B------:R-:W-:-:S03]  /*12800*/  F2FP.F16.F32.PACK_AB R15, RZ, R15 ;  /* 0x0000000fff0f723e */ /* 0x000fc600000000ff */
[----:B------:R-:W-:Y:S01]  /*12810*/  @P5 STG.E.U16 desc[UR20][R4.64+0x70], R13 ;  /* 0x0000700d04005986 */ /* 0x000fe2000c101514 */
[----:B------:R-:W-:-:S03]  /*12820*/  ISETP.GT.AND P5, PT, R0, 0x40, P1 ;  /* 0x000000400000780c */ /* 0x000fc60000fa4270 */
[----:B------:R-:W-:Y:S01]  /*12830*/  @P2 STG.E.U16 desc[UR20][R4.64+0x72], R15 ;  /* 0x0000720f04002986 */ /* 0x000fe2000c101514 */
[----:B------:R-:W-:Y:S01]  /*12840*/  ISETP.GT.AND P2, PT, R0, 0x41, P1 ;  /* 0x000000410000780c */ /* 0x000fe20000f44270 */
[----:B----4-:R-:W-:Y:S02]  /*12850*/  FMUL R17, R240, UR11 ;  /* 0x0000000bf0117c20 */ /* 0x010fe40008400000 */
[----:B------:R-:W-:Y:S01]  /*12860*/  @P3 STG.E.U16 desc[UR20][R2.64+0x80], R16 ;  /* 0x0000801002003986 */ /* 0x000fe2000c101514 */
[----:B------:R-:W-:-:S03]  /*12870*/  ISETP.GT.AND P3, PT, R0, 0x48, P0 ;  /* 0x000000480000780c */ /* 0x000fc60000764270 */
[----:B------:R-:W-:Y:S01]  /*12880*/  @P4 STG.E.U16 desc[UR20][R2.64+0x82], R18 ;  /* 0x0000821202004986 */ /* 0x000fe2000c101514 */
[----:B------:R-:W-:Y:S02]  /*12890*/  ISETP.GT.AND P4, PT, R0, 0x49, P0 ;  /* 0x000000490000780c */ /* 0x000fe40000784270 */
[----:B------:R-:W-:-:S05]  /*128a0*/  F2FP.F16.F32.PACK_AB R17, RZ, R17 ;  /* 0x00000011ff11723e */ /* 0x000fca00000000ff */
[----:B------:R-:W-:Y:S01]  /*128b0*/  @P5 STG.E.U16 desc[UR20][R4.64+0x80], R17 ;  /* 0x0000801104005986 */ /* 0x000fe2000c101514 */
[----:B------:R-:W-:-:S03]  /*128c0*/  ISETP.GT.AND P5, PT, R0, 0x48, P1 ;  /* 0x000000480000780c */ /* 0x000fc60000fa4270 */
        /* <DEDUP_REMOVED lines=43> */
[C---:B------:R-:W-:Y:S02]  /*12b80*/  ISETP.GT.AND P3, PT, R0.reuse, 0x78, P0 ;  /* 0x000000780000780c */ /* 0x040fe40000764270 */
[C---:B------:R-:W-:Y:S01]  /*12b90*/  ISETP.GT.AND P0, PT, R0.reuse, 0x79, P0 ;  /* 0x000000790000780c */ /* 0x040fe20000704270 */
[----:B------:R-:W-:Y:S01]  /*12ba0*/  @P4 STG.E.U16 desc[UR20][R2.64+0xe2], R233 ;  /* 0x0000e2e902004986 */ /* 0x000fe2000c101514 */
[C---:B------:R-:W-:Y:S02]  /*12bb0*/  ISETP.GT.AND P4, PT, R0.reuse, 0x78, P1 ;  /* 0x000000780000780c */ /* 0x040fe40000f84270 */
[----:B------:R-:W-:Y:S01]  /*12bc0*/  ISETP.GT.AND P1, PT, R0, 0x79, P1 ;  /* 0x000000790000780c */ /* 0x000fe20000f24270 */
[----:B------:R-:W-:Y:S01]  /*12bd0*/  @P5 STG.E.U16 desc[UR20][R4.64+0xe0], R234 ;  /* 0x0000e0ea04005986 */ /* 0x000fe2000c101514 */
[----:B------:R-:W-:-:S03]  /*12be0*/  USHF.L.U32 UR10, UR6, 0x1, URZ ;  /* 0x00000001060a7899 */ /* 0x000fc6000800063f */
[----:B------:R-:W-:Y:S04]  /*12bf0*/  @P2 STG.E.U16 desc[UR20][R4.64+0xe2], R235 ;  /* 0x0000e2eb04002986 */ /* 0x000fe8000c101514 */
[----:B------:R-:W-:Y:S04]  /*12c00*/  @P3 STG.E.U16 desc[UR20][R2.64+0xf0], R236 ;  /* 0x0000f0ec02003986 */ /* 0x000fe8000c101514 */
[----:B------:R-:W-:Y:S01]  /*12c10*/  @P0 STG.E.U16 desc[UR20][R2.64+0xf2], R237 ;  /* 0x0000f2ed02000986 */ /* 0x000fe2000c101514 */
[----:B------:R-:W-:-:S03]  /*12c20*/  ISETP.GT.AND P0, PT, R14, 0x48, PT ;  /* 0x000000480e00780c */ /* 0x000fc60003f04270 */
[----:B------:R-:W-:Y:S01]  /*12c30*/  @P4 STG.E.U16 desc[UR20][R4.64+0xf0], R238 ;  /* 0x0000f0ee04004986 */ /* 0x000fe2000c101514 */
[----:B------:R-:W-:-:S03]  /*12c40*/  USHF.L.U64.HI UR6, UR6, 0x1, UR7 ;  /* 0x0000000106067899 */ /* 0x000fc60008010207 */
[----:B------:R1:W-:Y:S01]  /*12c50*/  @P1 STG.E.U16 desc[UR20][R4.64+0xf2], R239 ;  /* 0x0000f2ef04001986 */ /* 0x0003e2000c101514 */
[----:B------:R-:W-:Y:S02]  /*12c60*/  ISETP.GT.AND P1, PT, R14, 0x40, PT ;  /* 0x000000400e00780c */ /* 0x000fe40003f24270 */
[C---:B------:R-:W-:Y:S02]  /*12c70*/  ISETP.GT.AND P3, PT, R0.reuse, RZ, P0 ;  /* 0x000000ff0000720c */ /* 0x040fe40000764270 */
[C---:B------:R-:W-:Y:S02]  /*12c80*/  ISETP.GT.AND P5, PT, R0.reuse, RZ, P1 ;  /* 0x000000ff0000720c */ /* 0x040fe40000fa4270 */
[----:B------:R-:W-:Y:S02]  /*12c90*/  ISETP.GT.AND P4, PT, R0, 0x1, P1 ;  /* 0x000000010000780c */ /* 0x000fe40000f84270 */
[----:B-1----:R-:W-:Y:S02]  /*12ca0*/  IADD3 R4, P6, R2, UR10, RZ ;  /* 0x0000000a02047c10 */ /* 0x002fe4000ffde0ff */
[----:B------:R-:W-:-:S02]  /*12cb0*/  ISETP.GT.AND P2, PT, R0, 0x1, P0 ;  /* 0x000000010000780c */ /* 0x000fc40000744270 */
[----:B------:R-:W-:Y:S02]  /*12cc0*/  IADD3.X R5, R3, UR6, RZ, P6, !PT ;  /* 0x0000000603057c10 */ /* 0x000fe4000b7fe4ff */
[----:B------:R-:W-:Y:S02]  /*12cd0*/  IADD3 R10, P6, R4, UR9, RZ ;  /* 0x00000009040a7c10 */ /* 0x000fe4000ffde0ff */
[----:B------:R-:W-:Y:S02]  /*12ce0*/  F2FP.F16.F32.PACK_AB R152, RZ, R152 ;  /* 0x00000098ff98723e */ /* 0x000fe400000000ff */
[----:B------:R-:W-:Y:S02]  /*12cf0*/  F2FP.F16.F32.PACK_AB R153, RZ, R153 ;  /* 0x00000099ff99723e */ /* 0x000fe400000000ff */
[----:B------:R-:W-:Y:S02]  /*12d00*/  F2FP.F16.F32.PACK_AB R154, RZ, R154 ;  /* 0x0000009aff9a723e */ /* 0x000fe400000000ff */
[----:B------:R-:W-:Y:S01]  /*12d10*/  IADD3.X R11, R5, UR8, RZ, P6, !PT ;  /* 0x00000008050b7c10 */ /* 0x000fe2000b7fe4ff */
[----:B------:R-:W-:Y:S01]  /*12d20*/  FMUL R6, R156, UR11 ;  /* 0x0000000b9c067c20 */ /* 0x000fe20008400000 */
[----:B------:R-:W-:Y:S01]  /*12d30*/  F2FP.F16.F32.PACK_AB R155, RZ, R155 ;  /* 0x0000009bff9b723e */ /* 0x000fe200000000ff */
[----:B------:R-:W-:Y:S01]  /*12d40*/  @P5 STG.E.U16 desc[UR20][R4.64], R152 ;  /* 0x0000009804005986 */ /* 0x000fe2000c101514 */
[----:B------:R-:W-:-:S03]  /*12d50*/  FMUL R7, R157, UR11 ;  /* 0x0000000b9d077c20 */ /* 0x000fc60008400000 */
[----:B------:R-:W-:Y:S01]  /*12d60*/  @P4 STG.E.U16 desc[UR20][R4.64+0x2], R153 ;  /* 0x0000029904004986 */ /* 0x000fe2000c101514 */
[----:B------:R-:W-:-:S03]  /*12d70*/  ISETP.GT.AND P4, PT, R0, 0x9, P1 ;  /* 0x000000090000780c */ /* 0x000fc60000f84270 */
[----:B------:R-:W-:Y:S01]  /*12d80*/  @P3 STG.E.U16 desc[UR20][R10.64], R154 ;  /* 0x0000009a0a003986 */ /* 0x000fe2000c101514 */
[C---:B------:R-:W-:Y:S01]  /*12d90*/  ISETP.GT.AND P3, PT, R0.reuse, 0x8, P1 ;  /* 0x000000080000780c */ /* 0x040fe20000f64270 */
[----:B------:R-:W-:Y:S01]  /*12da0*/  IMAD.U32 R9, RZ, RZ, UR9 ;  /* 0x00000009ff097e24 */ /* 0x000fe2000f8e00ff */
[----:B------:R-:W-:Y:S01]  /*12db0*/  F2FP.F16.F32.PACK_AB R6, RZ, R6 ;  /* 0x00000006ff06723e */ /* 0x000fe200000000ff */
[----:B------:R1:W-:Y:S01]  /*12dc0*/  @P2 STG.E.U16 desc[UR20][R10.64+0x2], R155 ;  /* 0x0000029b0a002986 */ /* 0x0003e2000c101514 */
[----:B------:R-:W-:Y:S01]  /*12dd0*/  ISETP.GT.AND P2, PT, R0, 0x8, P0 ;  /* 0x000000080000780c */ /* 0x000fe20000744270 */
[----:B------:R-:W-:Y:S01]  /*12de0*/  FMUL R8, R158, UR11 ;  /* 0x0000000b9e087c20 */ /* 0x000fe20008400000 */
[----:B------:R-:W-:-:S04]  /*12df0*/  F2FP.F16.F32.PACK_AB R7, RZ, R7 ;  /* 0x00000007ff07723e */ /* 0x000fc800000000ff */
[----:B------:R-:W-:Y:S02]  /*12e00*/  F2FP.F16.F32.PACK_AB R8, RZ, R8 ;  /* 0x00000008ff08723e */ /* 0x000fe400000000ff */
[----:B-1----:R-:W-:Y:S01]  /*12e10*/  PRMT R10, R6, 0x7610, R10 ;  /* 0x00007610060a7816 */ /* 0x002fe2000000000a */
[----:B------:R-:W-:Y:S01]  /*12e20*/  IMAD.U32 R11, RZ, RZ, UR8 ;  /* 0x00000008ff0b7e24 */ /* 0x000fe2000f8e00ff */
[----:B------:R-:W-:Y:S02]  /*12e30*/  IADD3 R6, P5, P6, R9, UR10, R2 ;  /* 0x0000000a09067c10 */ /* 0x000fe4000febe002 */
[----:B------:R-:W-:Y:S02]  /*12e40*/  PRMT R9, R7, 0x7610, R9 ;  /* 0x0000761007097816 */ /* 0x000fe40000000009 */
[----:B------:R-:W-:Y:S01]  /*12e50*/  IADD3.X R7, R11, UR6, R3, P5, P6 ;  /* 0x000000060b077c10 */ /* 0x000fe2000afec403 */
[----:B------:R-:W-:Y:S01]  /*12e60*/  @P3 STG.E.U16 desc[UR20][R4.64+0x10], R10 ;  /* 0x0000100a04003986 */ /* 0x000fe2000c101514 */
[----:B------:R-:W-:-:S03]  /*12e70*/  ISETP.GT.AND P3, PT, R0, 0x9, P0 ;  /* 0x000000090000780c */ /* 0x000fc60000764270 */
[----:B------:R-:W-:Y:S01]  /*12e80*/  @P4 STG.E.U16 desc[UR20][R4.64+0x12], R9 ;  /* 0x0000120904004986 */ /* 0x000fe2000c101514 */
[C---:B------:R-:W-:Y:S01]  /*12e90*/  ISETP.GT.AND P4, PT, R0.reuse, 0x10, P1 ;  /* 0x000000100000780c */ /* 0x040fe20000f84270 */
[----:B------:R-:W-:Y:S01]  /*12ea0*/  FMUL R159, R159, UR11 ;  /* 0x0000000b9f9f7c20 */ /* 0x000fe20008400000 */
[C---:B------:R-:W-:Y:S01]  /*12eb0*/  ISETP.GT.AND P5, PT, R0.reuse, 0x11, P1 ;  /* 0x000000110000780c */ /* 0x040fe20000fa4270 */
[----:B------:R-:W-:Y:S01]  /*12ec0*/  @P2 STG.E.U16 desc[UR20][R6.64+0x10], R8 ;  /* 0x0000100806002986 */ /* 0x000fe2000c101514 */
[----:B------:R-:W-:Y:S01]  /*12ed0*/  ISETP.GT.AND P2, PT, R0, 0x10, P0 ;  /* 0x000000100000780c */ /* 0x000fe20000744270 */
[----:B------:R-:W-:Y:S01]  /*12ee0*/  FMUL R160, R160, UR11 ;  /* 0x0000000ba0a07c20 */ /* 0x000fe20008400000 */
[----:B------:R-:W-:Y:S01]  /*12ef0*/  FMUL R161, R161, UR11 ;  /* 0x0000000ba1a17c20 */ /* 0x000fe20008400000 */
[----:B------:R-:W-:Y:S01]  /*12f00*/  FMUL R162, R162, UR11 ;  /* 0x0000000ba2a27c20 */ /* 0x000fe20008400000 */
[----:B------:R-:W-:Y:S02]  /*12f10*/  F2FP.F16.F32.PACK_AB R159, RZ, R159 ;  /* 0x0000009fff9f723e */ /* 0x000fe400000000ff */
[----:B------:R-:W-:-:S02]  /*12f20*/  F2FP.F16.F32.PACK_AB R160, RZ, R160 ;  /* 0x000000a0ffa0723e */ /* 0x000fc400000000ff */
[----:B------:R-:W-:Y:S02]  /*12f30*/  F2FP.F16.F32.PACK_AB R161, RZ, R161 ;  /* 0x000000a1ffa1723e */ /* 0x000fe400000000ff */
[----:B------:R-:W-:Y:S01]  /*12f40*/  F2FP.F16.F32.PACK_AB R162, RZ, R162 ;  /* 0x000000a2ffa2723e */ /* 0x000fe200000000ff */
[----:B------:R-:W-:Y:S01]  /*12f50*/  @P3 STG.E.U16 desc[UR20][R6.64+0x12], R159 ;  /* 0x0000129f06003986 */ /* 0x000fe2000c101514 */
[----:B------:R-:W-:-:S03]  /*12f60*/  ISETP.GT.AND P3, PT, R0, 0x11, P0 ;  /* 0x000000110000780c */ /* 0x000fc60000764270 */
[----:B------:R-:W-:Y:S01]  /*12f70*/  @P4 STG.E.U16 desc[UR20][R4.64+0x20], R160 ;  /* 0x000020a004004986 */ /* 0x000fe2000c101514 */
[C---:B------:R-:W-:Y:S01]  /*12f80*/  ISETP.GT.AND P4, PT, R0.reuse, 0x18, P1 ;  /* 0x000000180000780c */ /* 0x040fe20000f84270 */
[----:B------:R-:W-:Y:S02]  /*12f90*/  FMUL R163, R163, UR11 ;  /* 0x0000000ba3a37c20 */ /* 0x000fe40008400000 */
[----:B------:R-:W-:Y:S01]  /*12fa0*/  @P5 STG.E.U16 desc[UR20][R4.64+0x22], R161 ;  /* 0x000022a104005986 */ /* 0x000fe2000c101514 */
[----:B------:R-:W-:Y:S01]  /*12fb0*/  ISETP.GT.AND P5, PT, R0, 0x19, P1 ;  /* 0x000000190000780c */ /* 0x000fe20000fa4270 */
[----:B------:R-:W-:Y:S02]  /*12fc0*/  FMUL R164, R164, UR11 ;  /* 0x0000000ba4a47c20 */ /* 0x000fe40008400000 */
[----:B------:R-:W-:Y:S01]  /*12fd0*/  @P2 STG.E.U16 desc[UR20][R6.64+0x20], R162 ;  /* 0x000020a206002986 */ /* 0x000fe2000c101514 */
[----:B------:R-:W-:Y:S01]  /*12fe0*/  ISETP.GT.AND P2, PT, R0, 0x18, P0 ;  /* 0x000000180000780c */ /* 0x000fe20000744270 */
[----:B------:R-:W-:Y:S01]  /*12ff0*/  FMUL R165, R165, UR11 ;  /* 0x0000000ba5a57c20 */ /* 0x000fe20008400000 */
[----:B------:R-:W-:Y:S01]  /*13000*/  FMUL R166, R166, UR11 ;  /* 0x0000000ba6a67c20 */ /* 0x000fe20008400000 */
[----:B------:R-:W-:-:S02]  /*13010*/  F2FP.F16.F32.PACK_AB R163, RZ, R163 ;  /* 0x000000a3ffa3723e */ /* 0x000fc400000000ff */
[----:B------:R-:W-:Y:S02]  /*13020*/  F2FP.F16.F32.PACK_AB R164, RZ, R164 ;  /* 0x000000a4ffa4723e */ /* 0x000fe400000000ff */
        /* <DEDUP_REMOVED lines=181> */
[C---:B------:R-:W-:Y:S02]  /*13b80*/  ISETP.GT.AND P4, PT, R0.reuse, 0x71, P0 ;  /* 0x000000710000780c */ /* 0x040fe40000784270 */
[----:B------:R-:W-:Y:S01]  /*13b90*/  ISETP.GT.AND P1, PT, R0, 0x79, P1 ;  /* 0x000000790000780c */ /* 0x000fe20000f24270 */
[----:B------:R-:W-:Y:S01]  /*13ba0*/  @P5 STG.E.U16 desc[UR20][R4.64+0xe2], R209 ;  /* 0x0000e2d104005986 */ /* 0x000fe2000c101514 */
[----:B------:R-:W-:-:S03]  /*13bb0*/  FMUL R211, R211, UR11 ;  /* 0x0000000bd3d37c20 */ /* 0x000fc60008400000 */
[----:B------:R-:W-:Y:S01]  /*13bc0*/  @P2 STG.E.U16 desc[UR20][R6.64+0xe0], R210 ;  /* 0x0000e0d206002986 */ /* 0x000fe2000c101514 */
[----:B------:R-:W-:Y:S01]  /*13bd0*/  ISETP.GT.AND P2, PT, R0, 0x78, P0 ;  /* 0x000000780000780c */ /* 0x000fe20000744270 */
[----:B------:R-:W-:Y:S01]  /*13be0*/  FMUL R212, R212, UR11 ;  /* 0x0000000bd4d47c20 */ /* 0x000fe20008400000 */
[----:B------:R-:W-:Y:S01]  /*13bf0*/  FMUL R213, R213, UR11 ;  /* 0x0000000bd5d57c20 */ /* 0x000fe20008400000 */
[----:B------:R-:W-:Y:S02]  /*13c00*/  F2FP.F16.F32.PACK_AB R211, RZ, R211 ;  /* 0x000000d3ffd3723e */ /* 0x000fe400000000ff */
[----:B------:R-:W-:Y:S01]  /*13c10*/  ISETP.GT.AND P0, PT, R0, 0x79, P0 ;  /* 0x000000790000780c */ /* 0x000fe20000704270 */
[----:B------:R-:W-:Y:S01]  /*13c20*/  FMUL R214, R214, UR11 ;  /* 0x0000000bd6d67c20 */ /* 0x000fe20008400000 */
[----:B------:R-:W-:Y:S02]  /*13c30*/  F2FP.F16.F32.PACK_AB R212, RZ, R212 ;  /* 0x000000d4ffd4723e */ /* 0x000fe400000000ff */
[----:B------:R-:W-:Y:S01]  /*13c40*/  F2FP.F16.F32.PACK_AB R213, RZ, R213 ;  /* 0x000000d5ffd5723e */ /* 0x000fe200000000ff */
[----:B------:R-:W-:Y:S01]  /*13c50*/  @P4 STG.E.U16 desc[UR20][R6.64+0xe2], R211 ;  /* 0x0000e2d306004986 */ /* 0x000fe2000c101514 */
[----:B------:R-:W-:Y:S01]  /*13c60*/  F2FP.F16.F32.PACK_AB R214, RZ, R214 ;  /* 0x000000d6ffd6723e */ /* 0x000fe200000000ff */
[----:B------:R-:W-:-:S02]  /*13c70*/  USHF.L.U32 UR7, UR14, 0x8, URZ ;  /* 0x000000080e077899 */ /* 0x000fc4000800063f */
[----:B------:R-:W-:Y:S04]  /*13c80*/  @P3 STG.E.U16 desc[UR20][R4.64+0xf0], R212 ;  /* 0x0000f0d404003986 */ /* 0x000fe8000c101514 */
[----:B------:R1:W-:Y:S01]  /*13c90*/  @P1 STG.E.U16 desc[UR20][R4.64+0xf2], R213 ;  /* 0x0000f2d504001986 */ /* 0x0003e2000c101514 */
[----:B------:R-:W-:Y:S01]  /*13ca0*/  FMUL R215, R215, UR11 ;  /* 0x0000000bd7d77c20 */ /* 0x000fe20008400000 */
[----:B------:R-:W-:Y:S01]  /*13cb0*/  USHF.L.U64.HI UR6, UR14, 0x8, UR15 ;  /* 0x000000080e067899 */ /* 0x000fe2000801020f */
[----:B-1----:R-:W-:Y:S01]  /*13cc0*/  @P2 MOV R4, R6 ;  /* 0x0000000600042202 */ /* 0x002fe20000000f00 */
[----:B------:R-:W-:Y:S02]  /*13cd0*/  @P2 IMAD.MOV.U32 R5, RZ, RZ, R7 ;  /* 0x000000ffff052224 */ /* 0x000fe400078e0007 */
[----:B------:R-:W-:-:S03]  /*13ce0*/  F2FP.F16.F32.PACK_AB R215, RZ, R215 ;  /* 0x000000d7ffd7723e */ /* 0x000fc600000000ff */
[----:B------:R1:W-:Y:S01]  /*13cf0*/  @P2 STG.E.U16 desc[UR20][R4.64+0xf0], R214 ;  /* 0x0000f0d604002986 */ /* 0x0003e2000c101514 */
[C---:B------:R-:W-:Y:S01]  /*13d00*/  ISETP.GT.AND P3, PT, R14.reuse, 0x80, PT ;  /* 0x000000800e00780c */ /* 0x040fe20003f64270 */
[----:B------:R-:W-:Y:S01]  /*13d10*/  IMAD.U32 R9, RZ, RZ, UR6 ;  /* 0x00000006ff097e24 */ /* 0x000fe2000f8e00ff */
[----:B------:R-:W-:Y:S01]  /*13d20*/  ISETP.GT.AND P1, PT, R14, 0x88, PT ;  /* 0x000000880e00780c */ /* 0x000fe20003f24270 */
[----:B-1----:R-:W-:Y:S01]  /*13d30*/  @P0 IMAD.MOV.U32 R5, RZ, RZ, R7 ;  /* 0x000000ffff050224 */ /* 0x002fe200078e0007 */
[----:B------:R-:W-:Y:S01]  /*13d40*/  MOV R7, UR7 ;  /* 0x0000000700077c02 */ /* 0x000fe20008000f00 */
[----:B------:R-:W-:-:S03]  /*13d50*/  @P0 IMAD.MOV.U32 R4, RZ, RZ, R6 ;  /* 0x000000ffff040224 */ /* 0x000fc600078e0006 */
[----:B------:R-:W-:Y:S02]  /*13d60*/  IADD3 R6, P5, P6, R2, UR9, R7 ;  /* 0x0000000902067c10 */ /* 0x000fe4000febe007 */
[----:B------:R1:W-:Y:S01]  /*13d70*/  @P0 STG.E.U16 desc[UR20][R4.64+0xf2], R215 ;  /* 0x0000f2d704000986 */ /* 0x0003e2000c101514 */
[C---:B------:R-:W-:Y:S02]  /*13d80*/  ISETP.GT.AND P0, PT, R0.reuse, RZ, P3 ;  /* 0x000000ff0000720c */ /* 0x040fe40001f04270 */
[----:B------:R-:W-:Y:S02]  /*13d90*/  ISETP.GT.AND P2, PT, R0, 0x1, P3 ;  /* 0x000000010000780c */ /* 0x000fe40001f44270 */
[----:B------:R-:W-:Y:S01]  /*13da0*/  IADD3.X R7, R3, UR8, R9, P5, P6 ;  /* 0x0000000803077c10 */ /* 0x000fe2000afec409 */
[----:B------:R-:W-:Y:S01]  /*13db0*/  FMUL R88, R88, UR11 ;  /* 0x0000000b58587c20 */ /* 0x000fe20008400000 */
[----:B------:R-:W-:Y:S01]  /*13dc0*/  ISETP.GT.AND P5, PT, R0, RZ, P1 ;  /* 0x000000ff0000720c */ /* 0x000fe20000fa4270 */
[----:B------:R-:W-:Y:S01]  /*13dd0*/  FMUL R89, R89, UR11 ;  /* 0x0000000b59597c20 */ /* 0x000fe20008400000 */
[----:B-1----:R-:W-:Y:S01]  /*13de0*/  IADD3 R4, P4, R2, UR7, RZ ;  /* 0x0000000702047c10 */ /* 0x002fe2000ff9e0ff */
[----:B------:R-:W-:-:S03]  /*13df0*/  FMUL R90, R90, UR11 ;  /* 0x0000000b5a5a7c20 */ /* 0x000fc60008400000 */
[----:B------:R-:W-:Y:S02]  /*13e00*/  IADD3.X R5, R3, UR6, RZ, P4, !PT ;  /* 0x0000000603057c10 */ /* 0x000fe4000a7fe4ff */
[----:B------:R-:W-:Y:S02]  /*13e10*/  IADD3 R8, P4, R4, UR9, RZ ;  /* 0x0000000904087c10 */ /* 0x000fe4000ff9e0ff */
[----:B------:R-:W-:Y:S02]  /*13e20*/  F2FP.F16.F32.PACK_AB R88, RZ, R88 ;  /* 0x00000058ff58723e */ /* 0x000fe400000000ff */
[----:B------:R-:W-:Y:S02]  /*13e30*/  F2FP.F16.F32.PACK_AB R89, RZ, R89 ;  /* 0x00000059ff59723e */ /* 0x000fe400000000ff */
[----:B------:R-:W-:Y:S02]  /*13e40*/  F2FP.F16.F32.PACK_AB R90, RZ, R90 ;  /* 0x0000005aff5a723e */ /* 0x000fe400000000ff */
[----:B------:R-:W-:Y:S01]  /*13e50*/  IADD3.X R9, R5, UR8, RZ, P4, !PT ;  /* 0x0000000805097c10 */ /* 0x000fe2000a7fe4ff */
[----:B------:R-:W-:Y:S01]  /*13e60*/  @P0 STG.E.U16 desc[UR20][R4.64], R88 ;  /* 0x0000005804000986 */ /* 0x000fe2000c101514 */
[----:B------:R-:W-:-:S02]  /*13e70*/  ISETP.GT.AND P0, PT, R0, 0x1, P1 ;  /* 0x000000010000780c */ /* 0x000fc40000f04270 */
[C---:B------:R-:W-:Y:S01]  /*13e80*/  ISETP.GT.AND P4, PT, R0.reuse, 0x9, P3 ;  /* 0x000000090000780c */ /* 0x040fe20001f84270 */
[----:B------:R-:W-:Y:S01]  /*13e90*/  @P2 STG.E.U16 desc[UR20][R4.64+0x2], R89 ;  /* 0x0000025904002986 */ /* 0x000fe2000c101514 */
[C---:B------:R-:W-:Y:S01]  /*13ea0*/  ISETP.GT.AND P2, PT, R0.reuse, 0x8, P3 ;  /* 0x000000080000780c */ /* 0x040fe20001f44270 */
[----:B------:R-:W-:Y:S02]  /*13eb0*/  FMUL R91, R91, UR11 ;  /* 0x0000000b5b5b7c20 */ /* 0x000fe40008400000 */
[----:B------:R-:W-:Y:S01]  /*13ec0*/  @P5 STG.E.U16 desc[UR20][R8.64], R90 ;  /* 0x0000005a08005986 */ /* 0x000fe2000c101514 */
[----:B------:R-:W-:Y:S01]  /*13ed0*/  ISETP.GT.AND P5, PT, R0, 0x8, P1 ;  /* 0x000000080000780c */ /* 0x000fe20000fa4270 */
[----:B------:R-:W-:Y:S01]  /*13ee0*/  FMUL R92, R92, UR11 ;  /* 0x0000000b5c5c7c20 */ /* 0x000fe20008400000 */
[----:B------:R-:W-:Y:S01]  /*13ef0*/  FMUL R93, R93, UR11 ;  /* 0x0000000b5d5d7c20 */ /* 0x000fe20008400000 */
[----:B------:R-:W-:Y:S01]  /*13f00*/  FMUL R94, R94, UR11 ;  /* 0x0000000b5e5e7c20 */ /* 0x000fe20008400000 */
[----:B------:R-:W-:-:S02]  /*13f10*/  F2FP.F16.F32.PACK_AB R91, RZ, R91 ;  /* 0x0000005bff5b723e */ /* 0x000fc400000000ff */
[----:B------:R-:W-:Y:S02]  /*13f20*/  F2FP.F16.F32.PACK_AB R92, RZ, R92 ;  /* 0x0000005cff5c723e */ /* 0x000fe400000000ff */
[----:B------:R-:W-:Y:S02]  /*13f30*/  F2FP.F16.F32.PACK_AB R93, RZ, R93 ;  /* 0x0000005dff5d723e */ /* 0x000fe400000000ff */
[----:B------:R-:W-:Y:S01]  /*13f40*/  F2FP.F16.F32.PACK_AB R94, RZ, R94 ;  /* 0x0000005eff5e723e */ /* 0x000fe200000000ff */
[----:B------:R1:W-:Y:S01]  /*13f50*/  @P0 STG.E.U16 desc[UR20][R8.64+0x2], R91 ;  /* 0x0000025b08000986 */ /* 0x0003e2000c101514 */
[----:B------:R-:W-:-:S03]  /*13f60*/  ISETP.GT.AND P0, PT, R0, 0x9, P1 ;  /* 0x000000090000780c */ /* 0x000fc60000f04270 */
[----:B------:R-:W-:Y:S01]  /*13f70*/  @P2 STG.E.U16 desc[UR20][R4.64+0x10], R92 ;  /* 0x0000105c04002986 */ /* 0x000fe2000c101514 */
[----:B------:R-:W-:-:S03]  /*13f80*/  ISETP.GT.AND P2, PT, R0, 0x10, P3 ;  /* 0x000000100000780c */ /* 0x000fc60001f44270 */
        /* <DEDUP_REMOVED lines=140> */
[----:B------:R-:W-:Y:S04]  /*14850*/  @P0 STG.E.U16 desc[UR20][R6.64+0x92], R127 ;  /* 0x0000927f06000986 */ /* 0x000fe8000c101514 */
[----:B------:R-:W-:Y:S01]  /*14860*/  @P2 STG.E.U16 desc[UR20][R4.64+0xa0], R128 ;  /* 0x0000a08004002986 */ /* 0x000fe2000c101514 */
[----:B------:R-:W-:-:S03]  /*14870*/  ISETP.GT.AND P2, PT, R0, 0x51, P1 ;  /* 0x000000510000780c */ /* 0x000fc60000f44270 */
[----:B------:R-:W-:Y:S01]  /*14880*/  @P4 STG.E.U16 desc[UR20][R4.64+0xa2], R129 ;  /* 0x0000a28104004986 */ /* 0x000fe2000c101514 */
[----:B------:R-:W-:-:S03]  /*14890*/  FMUL R131, R131, UR11 ;  /* 0x0000000b83837c20 */ /* 0x000fc60008400000 */
[----:B------:R-:W-:Y:S01]  /*148a0*/  @P5 STG.E.U16 desc[UR20][R6.64+0xa0], R130 ;  /* 0x0000a08206005986 */ /* 0x000fe2000c101514 */
[----:B------:R-:W-:Y:S01]  /*148b0*/  ISETP.GT.AND P5, PT, R0, 0x59, P3 ;  /* 0x000000590000780c */ /* 0x000fe20001fa4270 */
[----:B------:R-:W-:Y:S01]  /*148c0*/  FMUL R133, R133, UR11 ;  /* 0x0000000b85857c20 */ /* 0x000fe20008400000 */
[----:B------:R-:W-:-:S04]  /*148d0*/  F2FP.F16.F32.PACK_AB R131, RZ, R131 ;  /* 0x00000083ff83723e */ /* 0x000fc800000000ff */
[----:B------:R-:W-:Y:S01]  /*148e0*/  F2FP.F16.F32.PACK_AB R133, RZ, R133 ;  /* 0x00000085ff85723e */ /* 0x000fe200000000ff */
[----:B------:R-:W-:Y:S01]  /*148f0*/  @P2 STG.E.U16 desc[UR20][R6.64+0xa2], R131 ;  /* 0x0000a28306002986 */ /* 0x000fe2000c101514 */
[C---:B------:R-:W-:Y:S02]  /*14900*/  ISETP.GT.AND P4, PT, R0.reuse, 0x58, P3 ;  /* 0x000000580000780c */ /* 0x040fe40001f84270 */
[----:B------:R-:W-:Y:S01]  /*14910*/  ISETP.GT.AND P0, PT, R0, 0x58, P1 ;  /* 0x000000580000780c */ /* 0x000fe20000f04270 */
[----:B------:R-:W-:Y:S01]  /*14920*/  FMUL R132, R132, UR11 ;  /* 0x0000000b84847c20 */ /* 0x000fe20008400000 */
[C---:B------:R-:W-:Y:S01]  /*14930*/  ISETP.GT.AND P2, PT, R0.reuse, 0x59, P1 ;  /* 0x000000590000780c */ /* 0x040fe20000f44270 */
[----:B------:R-:W-:Y:S01]  /*14940*/  @P5 STG.E.U16 desc[UR20][R4.64+0xb2], R133 ;  /* 0x0000b28504005986 */ /* 0x000fe2000c101514 */
[----:B------:R-:W-:Y:S01]  /*14950*/  ISETP.GT.AND P5, PT, R0, 0x60, P3 ;  /* 0x000000600000780c */ /* 0x000fe20001fa4270 */
[----:B------:R-:W-:Y:S01]  /*14960*/  FMUL R134, R134, UR11 ;  /* 0x0000000b86867c20 */ /* 0x000fe20008400000 */
        /* <DEDUP_REMOVED lines=8> */
[----:B------:R-:W-:Y:S01]  /*149f0*/  @P4 STG.E.U16 desc[UR20][R4.64+0xb0], R132 ;  /* 0x0000b08404004986 */ /* 0x000fe2000c101514 */
[----:B------:R-:W-:-:S03]  /*14a00*/  F2FP.F16.F32.PACK_AB R137, RZ, R137 ;  /* 0x00000089ff89723e */ /* 0x000fc600000000ff */
[----:B------:R-:W-:Y:S01]  /*14a10*/  @P0 STG.E.U16 desc[UR20][R6.64+0xb0], R134 ;  /* 0x0000b08606000986 */ /* 0x000fe2000c101514 */
[----:B------:R-:W-:-:S03]  /*14a20*/  ISETP.GT.AND P4, PT, R0, 0x60, P1 ;  /* 0x000000600000780c */ /* 0x000fc60000f84270 */
[----:B------:R-:W-:Y:S01]  /*14a30*/  @P2 STG.E.U16 desc[UR20][R6.64+0xb2], R135 ;  /* 0x0000b28706002986 */ /* 0x000fe2000c101514 */
[----:B------:R-:W-:-:S03]  /*14a40*/  FMUL R138, R138, UR11 ;  /* 0x0000000b8a8a7c20 */ /* 0x000fc60008400000 */
[----:B------:R-:W-:Y:S01]  /*14a50*/  @P5 STG.E.U16 desc[UR20][R4.64+0xc0], R136 ;  /* 0x0000c08804005986 */ /* 0x000fe2000c101514 */
[----:B------:R-:W-:-:S03]  /*14a60*/  ISETP.GT.AND P5, PT, R0, 0x61, P1 ;  /* 0x000000610000780c */ /* 0x000fc60000fa4270 */
[----:B------:R-:W-:Y:S01]  /*14a70*/  @P6 STG.E.U16 desc[UR20][R4.64+0xc2], R137 ;  /* 0x0000c28904006986 */ /* 0x000fe2000c101514 */
[----:B------:R-:W-:Y:S01]  /*14a80*/  ISETP.GT.AND P6, PT, R0, 0x68, P3 ;  /* 0x000000680000780c */ /* 0x000fe20001fc4270 */
[----:B------:R-:W-:Y:S01]  /*14a90*/  FMUL R139, R139, UR11 ;  /* 0x0000000b8b8b7c20 */ /* 0x000fe20008400000 */
[----:B------:R-:W-:Y:S01]  /*14aa0*/  FMUL R140, R140, UR11 ;  /* 0x0000000b8c8c7c20 */ /* 0x000fe20008400000 */
[----:B------:R-:W-:-:S03]  /*14ab0*/  F2FP.F16.F32.PACK_AB R138, RZ, R138 ;  /* 0x0000008aff8a723e */ /* 0x000fc600000000ff */
        /* <DEDUP_REMOVED lines=11> */
[----:B------:R-:W-:-:S03]  /*14b70*/  F2FP.F16.F32.PACK_AB R141, RZ, R141 ;  /* 0x0000008dff8d723e */ /* 0x000fc600000000ff */
[----:B------:R-:W-:Y:S02]  /*14b80*/  F2FP.F16.F32.PACK_AB R142, RZ, R142 ;  /* 0x0000008eff8e723e */ /* 0x000fe400000000ff */
[----:B------:R-:W-:Y:S01]  /*14b90*/  F2FP.F16.F32.PACK_AB R143, RZ, R143 ;  /* 0x0000008fff8f723e */ /* 0x000fe200000000ff */
[----:B------:R-:W-:Y:S04]  /*14ba0*/  @P4 STG.E.U16 desc[UR20][R4.64+0xd2], R141 ;  /* 0x0000d28d04004986 */ /* 0x000fe8000c101514 */
[----:B------:R-:W-:Y:S01]  /*14bb0*/  @P5 STG.E.U16 desc[UR20][R6.64+0xd0], R142 ;  /* 0x0000d08e06005986 */ /* 0x000fe2000c101514 */
[----:B------:R-:W-:-:S03]  /*14bc0*/  ISETP.GT.AND P5, PT, R0, 0x70, P3 ;  /* 0x000000700000780c */ /* 0x000fc60001fa4270 */
[----:B------:R-:W-:Y:S01]  /*14bd0*/  @P6 STG.E.U16 desc[UR20][R6.64+0xd2], R143 ;  /* 0x0000d28f06006986 */ /* 0x000fe2000c101514 */
[----:B------:R-:W-:Y:S01]  /*14be0*/  ISETP.GT.AND P6, PT, R0, 0x71, P3 ;  /* 0x000000710000780c */ /* 0x000fe20001fc4270 */
[----:B------:R-:W-:Y:S01]  /*14bf0*/  FMUL R144, R144, UR11 ;  /* 0x0000000b90907c20 */ /* 0x000fe20008400000 */
[----:B------:R-:W-:Y:S01]  /*14c00*/  FMUL R145, R145, UR11 ;  /* 0x0000000b91917c20 */ /* 0x000fe20008400000 */
[----:B------:R-:W-:-:S03]  /*14c10*/  ISETP.GT.AND P4, PT, R0, 0x70, P1 ;  /* 0x000000700000780c */ /* 0x000fc60000f84270 */
[----:B------:R-:W-:Y:S02]  /*14c20*/  F2FP.F16.F32.PACK_AB R144, RZ, R144 ;  /* 0x00000090ff90723e */ /* 0x000fe400000000ff */
[----:B------:R-:W-:Y:S01]  /*14c30*/  F2FP.F16.F32.PACK_AB R145, RZ, R145 ;  /* 0x00000091ff91723e */ /* 0x000fe200000000ff */
[----:B------:R-:W-:Y:S02]  /*14c40*/  FMUL R146, R146, UR11 ;  /* 0x0000000b92927c20 */ /* 0x000fe40008400000 */
[----:B------:R-:W-:Y:S01]  /*14c50*/  @P5 STG.E.U16 desc[UR20][R4.64+0xe0], R144 ;  /* 0x0000e09004005986 */ /* 0x000fe2000c101514 */
[----:B------:R-:W-:-:S03]  /*14c60*/  ISETP.GT.AND P5, PT, R0, 0x71, P1 ;  /* 0x000000710000780c */ /* 0x000fc60000fa4270 */
[----:B------:R-:W-:Y:S01]  /*14c70*/  @P6 STG.E.U16 desc[UR20][R4.64+0xe2], R145 ;  /* 0x0000e29104006986 */ /* 0x000fe2000c101514 */
[C---:B------:R-:W-:Y:S02]  /*14c80*/  ISETP.GT.AND P6, PT, R0.reuse, 0x78, P3 ;  /* 0x000000780000780c */ /* 0x040fe40001fc4270 */
[----:B------:R-:W-:Y:S01]  /*14c90*/  ISETP.GT.AND P3, PT, R0, 0x79, P3 ;  /* 0x000000790000780c */ /* 0x000fe20001f64270 */
[----:B------:R-:W-:Y:S01]  /*14ca0*/  FMUL R147, R147, UR11 ;  /* 0x0000000b93937c20 */ /* 0x000fe20008400000 */
[----:B------:R-:W-:Y:S01]  /*14cb0*/  F2FP.F16.F32.PACK_AB R146, RZ, R146 ;  /* 0x00000092ff92723e */ /* 0x000fe200000000ff */
[----:B------:R-:W-:Y:S01]  /*14cc0*/  FMUL R149, R149, UR11 ;  /* 0x0000000b95957c20 */ /* 0x000fe20008400000 */
[----:B------:R-:W-:Y:S02]  /*14cd0*/  FMUL R148, R148, UR11 ;  /* 0x0000000b94947c20 */ /* 0x000fe40008400000 */
[----:B------:R-:W-:Y:S01]  /*14ce0*/  F2FP.F16.F32.PACK_AB R147, RZ, R147 ;  /* 0x00000093ff93723e */ /* 0x000fe200000000ff */
[----:B------:R-:W-:Y:S01]  /*14cf0*/  @P4 STG.E.U16 desc[UR20][R6.64+0xe0], R146 ;  /* 0x0000e09206004986 */ /* 0x000fe2000c101514 */
[----:B------:R-:W-:-:S02]  /*14d00*/  ISETP.GT.AND P4, PT, R0, 0x78, P1 ;  /* 0x000000780000780c */ /* 0x000fc40000f84270 */
[----:B------:R-:W-:Y:S02]  /*14d10*/  F2FP.F16.F32.PACK_AB R149, RZ, R149 ;  /* 0x00000095ff95723e */ /* 0x000fe400000000ff */
[----:B------:R-:W-:Y:S01]  /*14d20*/  ISETP.GT.AND P2, PT, R14, 0xc0, PT ;  /* 0x000000c00e00780c */ /* 0x000fe20003f44270 */
[----:B------:R-:W-:Y:S01]  /*14d30*/  @P5 STG.E.U16 desc[UR20][R6.64+0xe2], R147 ;  /* 0x0000e29306005986 */ /* 0x000fe2000c101514 */
[C---:B------:R-:W-:Y:S01]  /*14d40*/  ISETP.GT.AND P1, PT, R0.reuse, 0x79, P1 ;  /* 0x000000790000780c */ /* 0x040fe20000f24270 */
[----:B-1----:R-:W-:Y:S01]  /*14d50*/  IMAD.U32 R9, RZ, RZ, UR14 ;  /* 0x0000000eff097e24 */ /* 0x002fe2000f8e00ff */
[----:B------:R-:W-:Y:S01]  /*14d60*/  F2FP.F16.F32.PACK_AB R148, RZ, R148 ;  /* 0x00000094ff94723e */ /* 0x000fe200000000ff */
[----:B------:R-:W-:Y:S01]  /*14d70*/  @P3 STG.E.U16 desc[UR20][R4.64+0xf2], R149 ;  /* 0x0000f29504003986 */ /* 0x000fe2000c101514 */
[----:B------:R-:W-:Y:S01]  /*14d80*/  ISETP.GT.AND P3, PT, R0, RZ, P2 ;  /* 0x000000ff0000720c */ /* 0x000fe20001764270 */
[----:B------:R-:W-:Y:S01]  /*14d90*/  FMUL R150, R150, UR11 ;  /* 0x0000000b96967c20 */ /* 0x000fe20008400000 */
[----:B------:R-:W-:Y:S01]  /*14da0*/  FMUL R151, R151, UR11 ;  /* 0x0000000b97977c20 */ /* 0x000fe20008400000 */
[----:B------:R-:W-:Y:S01]  /*14db0*/  UIMAD UR6, UR15, 0x180, URZ ;  /* 0x000001800f0678a4 */ /* 0x000fe2000f8e023f */
[----:B------:R-:W-:Y:S01]  /*14dc0*/  FMUL R24, R24, UR11 ;  /* 0x0000000b18187c20 */ /* 0x000fe20008400000 */
[----:B------:R-:W-:Y:S01]  /*14dd0*/  IMAD.WIDE.U32 R2, R9, 0x180, R2 ;  /* 0x0000018009027825 */ /* 0x000fe200078e0002 */
[----:B------:R1:W-:Y:S01]  /*14de0*/  @P6 STG.E.U16 desc[UR20][R4.64+0xf0], R148 ;  /* 0x0000f09404006986 */ /* 0x0003e2000c101514 */
[----:B------:R-:W-:-:S02]  /*14df0*/  F2FP.F16.F32.PACK_AB R150, RZ, R150 ;  /* 0x00000096ff96723e */ /* 0x000fc400000000ff */
[----:B------:R-:W-:Y:S01]  /*14e00*/  F2FP.F16.F32.PACK_AB R151, RZ, R151 ;  /* 0x00000097ff97723e */ /* 0x000fe200000000ff */
[----:B------:R-:W-:Y:S01]  /*14e10*/  VIADD R3, R3, UR6 ;  /* 0x0000000603037c36 */ /* 0x000fe20008000000 */
[----:B------:R-:W-:Y:S02]  /*14e20*/  ISETP.GT.AND P5, PT, R0, 0x1, P2 ;  /* 0x000000010000780c */ /* 0x000fe400017a4270 */
[----:B------:R-:W-:Y:S01]  /*14e30*/  F2FP.F16.F32.PACK_AB R24, RZ, R24 ;  /* 0x00000018ff18723e */ /* 0x000fe200000000ff */
[----:B------:R-:W-:Y:S01]  /*14e40*/  FMUL R25, R25, UR11 ;  /* 0x0000000b19197c20 */ /* 0x000fe20008400000 */
[----:B-1----:R-:W-:Y:S01]  /*14e50*/  @P4 IMAD.MOV.U32 R4, RZ, RZ, R6 ;  /* 0x000000ffff044224 */ /* 0x002fe200078e0006 */
[----:B------:R-:W-:Y:S02]  /*14e60*/  @P4 MOV R5, R7 ;  /* 0x0000000700054202 */ /* 0x000fe40000000f00 */
[----:B------:R-:W-:-:S03]  /*14e70*/  ISETP.GT.AND P0, PT, R14, 0xc8, PT ;  /* 0x000000c80e00780c */ /* 0x000fc60003f04270 */
[----:B------:R1:W-:Y:S01]  /*14e80*/  @P4 STG.E.U16 desc[UR20][R4.64+0xf0], R150 ;  /* 0x0000f09604004986 */ /* 0x0003e2000c101514 */
[----:B------:R-:W-:-:S03]  /*14e90*/  F2FP.F16.F32.PACK_AB R25, RZ, R25 ;  /* 0x00000019ff19723e */ /* 0x000fc600000000ff */
[----:B------:R2:W-:Y:S04]  /*14ea0*/  @P1 STG.E.U16 desc[UR20][R6.64+0xf2], R151 ;  /* 0x0000f29706001986 */ /* 0x0005e8000c101514 */
[----:B------:R-:W-:Y:S01]  /*14eb0*/  @P3 STG.E.U16 desc[UR20][R2.64], R24 ;  /* 0x0000001802003986 */ /* 0x000fe2000c101514 */
[----:B------:R-:W-:Y:S01]  /*14ec0*/  ISETP.GT.AND P3, PT, R0, RZ, P0 ;  /* 0x000000ff0000720c */ /* 0x000fe20000764270 */
[----:B------:R-:W-:Y:S01]  /*14ed0*/  FMUL R26, R26, UR11 ;  /* 0x0000000b1a1a7c20 */ /* 0x000fe20008400000 */
[----:B-1----:R-:W-:Y:S01]  /*14ee0*/  IADD3 R4, P1, R2, UR9, RZ ;  /* 0x0000000902047c10 */ /* 0x002fe2000ff3e0ff */
[----:B------:R-:W-:Y:S01]  /*14ef0*/  @P5 STG.E.U16 desc[UR20][R2.64+0x2], R25 ;  /* 0x0000021902005986 */ /* 0x000fe2000c101514 */
[C---:B------:R-:W-:Y:S02]  /*14f00*/  ISETP.GT.AND P6, PT, R0.reuse, 0x1, P0 ;  /* 0x000000010000780c */ /* 0x040fe400007c4270 */
[----:B------:R-:W-:Y:S01]  /*14f10*/  ISETP.GT.AND P5, PT, R0, 0x8, P2 ;  /* 0x000000080000780c */ /* 0x000fe200017a4270 */
[----:B------:R-:W-:Y:S01]  /*14f20*/  FMUL R27, R27, UR11 ;  /* 0x0000000b1b1b7c20 */ /* 0x000fe20008400000 */
[----:B------:R-:W-:-:S02]  /*14f30*/  F2FP.F16.F32.PACK_AB R26, RZ, R26 ;  /* 0x0000001aff1a723e */ /* 0x000fc400000000ff */
[----:B------:R-:W-:Y:S02]  /*14f40*/  IADD3.X R5, R3, UR8, RZ, P1, !PT ;  /* 0x0000000803057c10 */ /* 0x000fe40008ffe4ff */
[----:B------:R-:W-:Y:S01]  /*14f50*/  ISETP.GT.AND P4, PT, R0, 0x9, P2 ;  /* 0x000000090000780c */ /* 0x000fe20001784270 */
[----:B------:R-:W-:Y:S01]  /*14f60*/  FMUL R28, R28, UR11 ;  /* 0x0000000b1c1c7c20 */ /* 0x000fe20008400000 */
[----:B------:R-:W-:Y:S01]  /*14f70*/  FMUL R29, R29, UR11 ;  /* 0x0000000b1d1d7c20 */ /* 0x000fe20008400000 */
[----:B------:R-:W-:Y:S01]  /*14f80*/  @P3 STG.E.U16 desc[UR20][R4.64], R26 ;  /* 0x0000001a04003986 */ /* 0x000fe2000c101514 */
[----:B------:R-:W-:Y:S02]  /*14f90*/  F2FP.F16.F32.PACK_AB R27, RZ, R27 ;  /* 0x0000001bff1b723e */ /* 0x000fe400000000ff */
[----:B------:R-:W-:Y:S02]  /*14fa0*/  ISETP.GT.AND P3, PT, R0, 0x8, P0 ;  /* 0x000000080000780c */ /* 0x000fe40000764270 */
[----:B------:R-:W-:Y:S01]  /*14fb0*/  F2FP.F16.F32.PACK_AB R28, RZ, R28 ;  /* 0x0000001cff1c723e */ /* 0x000fe200000000ff */
[----:B------:R-:W-:Y:S01]  /*14fc0*/  FMUL R30, R30, UR11 ;  /* 0x0000000b1e1e7c20 */ /* 0x000fe20008400000 */
[----:B------:R-:W-:Y:S01]  /*14fd0*/  F2FP.F16.F32.PACK_AB R29, RZ, R29 ;  /* 0x0000001dff1d723e */ /* 0x000fe200000000ff */
[----:B------:R-:W-:Y:S01]  /*14fe0*/  @P6 STG.E.U16 desc[UR20][R4.64+0x2], R27 ;  /* 0x0000021b04006986 */ /* 0x000fe2000c101514 */
[----:B------:R-:W-:-:S03]  /*14ff0*/  ISETP.GT.AND P6, PT, R0, 0x9, P0 ;  /* 0x000000090000780c */ /* 0x000fc600007c4270 */
[----:B------:R-:W-:Y:S01]  /*15000*/  @P5 STG.E.U16 desc[UR20][R2.64+0x10], R28 ;  /* 0x0000101c02005986 */ /* 0x000fe2000c101514 */
[C---:B------:R-:W-:Y:S01]  /*15010*/  ISETP.GT.AND P5, PT, R0.reuse, 0x10, P2 ;  /* 0x000000100000780c */ /* 0x040fe200017a4270 */
[----:B------:R-:W-:Y:S01]  /*15020*/  FMUL R31, R31, UR11 ;  /* 0x0000000b1f1f7c20 */ /* 0x000fe20008400000 */
[----:B------:R-:W-:Y:S01]  /*15030*/  F2FP.F16.F32.PACK_AB R30, RZ, R30 ;  /* 0x0000001eff1e723e */ /* 0x000fe200000000ff */
[----:B------:R-:W-:Y:S01]  /*15040*/  @P4 STG.E.U16 desc[UR20][R2.64+0x12], R29 ;  /* 0x0000121d02004986 */ /* 0x000fe2000c101514 */
[----:B------:R-:W-:Y:S01]  /*15050*/  ISETP.GT.AND P4, PT, R0, 0x11, P2 ;  /* 0x000000110000780c */ /* 0x000fe20001784270 */
[----:B------:R-:W-:Y:S01]  /*15060*/  FMUL R32, R32, UR11 ;  /* 0x0000000b20207c20 */ /* 0x000fe20008400000 */
[----:B------:R-:W-:Y:S01]  /*15070*/  FMUL R33, R33, UR11 ;  /* 0x0000000b21217c20 */ /* 0x000fe20008400000 */
[----:B------:R-:W-:Y:S01]  /*15080*/  @P3 STG.E.U16 desc[UR20][R4.64+0x10], R30 ;  /* 0x0000101e04003986 */ /* 0x000fe2000c101514 */
[----:B------:R-:W-:Y:S02]  /*15090*/  F2FP.F16.F32.PACK_AB R31, RZ, R31 ;  /* 0x0000001fff1f723e */ /* 0x000fe400000000ff */
[----:B------:R-:W-:-:S02]  /*150a0*/  ISETP.GT.AND P3, PT, R0, 0x10, P0 ;  /* 0x000000100000780c */ /* 0x000fc40000764270 */
[----:B------:R-:W-:Y:S01]  /*150b0*/  F2FP.F16.F32.PACK_AB R32, RZ, R32 ;  /* 0x00000020ff20723e */ /* 0x000fe200000000ff */
[----:B------:R-:W-:Y:S01]  /*150c0*/  FMUL R34, R34, UR11 ;  /* 0x0000000b22227c20 */ /* 0x000fe20008400000 */
[----:B------:R-:W-:Y:S01]  /*150d0*/  F2FP.F16.F32.PACK_AB R33, RZ, R33 ;  /* 0x00000021ff21723e */ /* 0x000fe200000000ff */
[----:B------:R-:W-:Y:S01]  /*150e0*/  @P6 STG.E.U16 desc[UR20][R4.64+0x12], R31 ;  /* 0x0000121f04006986 */ /* 0x000fe2000c101514 */
[----:B------:R-:W-:-:S03]  /*150f0*/  ISETP.GT.AND P6, PT, R0, 0x11, P0 ;  /* 0x000000110000780c */ /* 0x000fc600007c4270 */
[----:B------:R-:W-:Y:S01]  /*15100*/  @P5 STG.E.U16 desc[UR20][R2.64+0x20], R32 ;  /* 0x0000202002005986 */ /* 0x000fe2000c101514 */
[----:B------:R-:W-:-:S03]  /*15110*/  F2FP.F16.F32.PACK_AB R34, RZ, R34 ;  /* 0x00000022ff22723e */ /* 0x000fc600000000ff */
[----:B------:R-:W-:Y:S01]  /*15120*/  @P4 STG.E.U16 desc[UR20][R2.64+0x22], R33 ;  /* 0x0000222102004986 */ /* 0x000fe2000c101514 */
[C---:B------:R-:W-:Y:S01]  /*15130*/  ISETP.GT.AND P4, PT, R0.reuse, 0x18, P2 ;  /* 0x000000180000780c */ /* 0x040fe20001784270 */
[----:B------:R-:W-:Y:S01]  /*15140*/  FMUL R35, R35, UR11 ;  /* 0x0000000b23237c20 */ /* 0x000fe20008400000 */
[----:B------:R-:W-:Y:S01]  /*15150*/  ISETP.GT.AND P5, PT, R0, 0x19, P2 ;  /* 0x000000190000780c */ /* 0x000fe200017a4270 */
[----:B------:R-:W-:Y:S01]  /*15160*/  FMUL R36, R36, UR11 ;  /* 0x0000000b24247c20 */ /* 0x000fe20008400000 */
[----:B------:R-:W-:Y:S01]  /*15170*/  FMUL R37, R37, UR11 ;  /* 0x0000000b25257c20 */ /* 0x000fe20008400000 */
[----:B------:R-:W-:Y:S01]  /*15180*/  @P3 STG.E.U16 desc[UR20][R4.64+0x20], R34 ;  /* 0x0000202204003986 */ /* 0x000fe2000c101514 */
[----:B------:R-:W-:Y:S02]  /*15190*/  ISETP.GT.AND P3, PT, R0, 0x18, P0 ;  /* 0x000000180000780c */ /* 0x000fe40000764270 */
[----:B------:R-:W-:Y:S01]  /*151a0*/  F2FP.F16.F32.PACK_AB R35, RZ, R35 ;  /* 0x00000023ff23723e */ /* 0x000fe200000000ff */
[----:B------:R-:W-:Y:S01]  /*151b0*/  FMUL R38, R38, UR11 ;  /* 0x0000000b26267c20 */ /* 0x000fe20008400000 */
[----:B------:R-:W-:-:S02]  /*151c0*/  F2FP.F16.F32.PACK_AB R36, RZ, R36 ;  /* 0x00000024ff24723e */ /* 0x000fc400000000ff */
[----:B------:R-:W-:Y:S01]  /*151d0*/  F2FP.F16.F32.PACK_AB R37, RZ, R37 ;  /* 0x00000025ff25723e */ /* 0x000fe200000000ff */
[----:B------:R-:W-:Y:S01]  /*151e0*/  @P6 STG.E.U16 desc[UR20][R4.64+0x22], R35 ;  /* 0x0000222304006986 */ /* 0x000fe2000c101514 */
[----:B------:R-:W-:-:S03]  /*151f0*/  F2FP.F16.F32.PACK_AB R38, RZ, R38 ;  /* 0x00000026ff26723e */ /* 0x000fc600000000ff */
[----:B------:R-:W-:Y:S01]  /*15200*/  @P4 STG.E.U16 desc[UR20][R2.64+0x30], R36 ;  /* 0x0000302402004986 */ /* 0x000fe2000c101514 */
[C---:B------:R-:W-:Y:S02]  /*15210*/  ISETP.GT.AND P4, PT, R0.reuse, 0x19, P0 ;  /* 0x000000190000780c */ /* 0x040fe40000784270 */
[C---:B------:R-:W-:Y:S01]  /*15220*/  ISETP.GT.AND P6, PT, R0.reuse, 0x20, P2 ;  /* 0x000000200000780c */ /* 0x040fe200017c4270 */
[----:B------:R-:W-:Y:S01]  /*15230*/  @P5 STG.E.U16 desc[UR20][R2.64+0x32], R37 ;  /* 0x0000322502005986 */ /* 0x000fe2000c101514 */
[----:B------:R-:W-:Y:S01]  /*15240*/  ISETP.GT.AND P5, PT, R0, 0x21, P2 ;  /* 0x000000210000780c */ /* 0x000fe200017a4270 */
[----:B------:R-:W-:Y:S01]  /*15250*/  FMUL R39, R39, UR11 ;  /* 0x0000000b27277c20 */ /* 0x000fe20008400000 */
[----:B------:R-:W-:Y:S01]  /*15260*/  FMUL R40, R40, UR11 ;  /* 0x0000000b28287c20 */ /* 0x000fe20008400000 */
[----:B------:R-:W-:Y:S01]  /*15270*/  FMUL R41, R41, UR11 ;  /* 0x0000000b29297c20 */ /* 0x000fe20008400000 */
[----:B------:R-:W-:Y:S01]  /*15280*/  @P3 STG.E.U16 desc[UR20][R4.64+0x30], R38 ;  /* 0x0000302604003986 */ /* 0x000fe2000c101514 */
[----:B------:R-:W-:Y:S01]  /*15290*/  ISETP.GT.AND P3, PT, R0, 0x20, P0 ;  /* 0x000000200000780c */ /* 0x000fe20000764270 */
[----:B------:R-:W-:Y:S01]  /*152a0*/  FMUL R42, R42, UR11 ;  /* 0x0000000b2a2a7c20 */ /* 0x000fe20008400000 */
[----:B------:R-:W-:-:S02]  /*152b0*/  F2FP.F16.F32.PACK_AB R39, RZ, R39 ;  /* 0x00000027ff27723e */ /* 0x000fc400000000ff */
[----:B------:R-:W-:Y:S02]  /*152c0*/  F2FP.F16.F32.PACK_AB R40, RZ, R40 ;  /* 0x00000028ff28723e */ /* 0x000fe400000000ff */
[----:B------:R-:W-:Y:S01]  /*152d0*/  F2FP.F16.F32.PACK_AB R41, RZ, R41 ;  /* 0x00000029ff29723e */ /* 0x000fe200000000ff */
[----:B------:R-:W-:Y:S01]  /*152e0*/  @P4 STG.E.U16 desc[UR20][R4.64+0x32], R39 ;  /* 0x0000322704004986 */ /* 0x000fe2000c101514 */
[----:B------:R-:W-:Y:S02]  /*152f0*/  F2FP.F16.F32.PACK_AB R42, RZ, R42 ;  /* 0x0000002aff2a723e */ /* 0x000fe400000000ff */
        /* <DEDUP_REMOVED lines=31> */
[----:B------:R-:W-:-:S03]  /*154f0*/  F2FP.F16.F32.PACK_AB R50, RZ, R50 ;  /* 0x00000032ff32723e */ /* 0x000fc600000000ff */
[----:B------:R-:W-:Y:S01]  /*15500*/  @P6 STG.E.U16 desc[UR20][R2.64+0x60], R48 ;  /* 0x0000603002006986 */ /* 0x000fe2000c101514 */
[----:B--2---:R-:W-:-:S03]  /*15510*/  IADD3.X R7, R3, UR8, RZ, P1, !PT ;  /* 0x0000000803077c10 */ /* 0x004fc60008ffe4ff */
[----:B------:R-:W-:Y:S01]  /*15520*/  @P5 STG.E.U16 desc[UR20][R2.64+0x62], R49 ;  /* 0x0000623102005986 */ /* 0x000fe2000c101514 */
[C---:B------:R-:W-:Y:S02]  /*15530*/  ISETP.GT.AND P5, PT, R0.reuse, 0x31, P0 ;  /* 0x000000310000780c */ /* 0x040fe400007a4270 */
[C---:B------:R-:W-:Y:S01]  /*15540*/  ISETP.GT.AND P1, PT, R0.reuse, 0x38, P0 ;  /* 0x000000380000780c */ /* 0x040fe20000724270 */
[----:B------:R1:W-:Y:S01]  /*15550*/  @P3 STG.E.U16 desc[UR20][R4.64+0x60], R50 ;  /* 0x0000603204003986 */ /* 0x0003e2000c101514 */
[C---:B------:R-:W-:Y:S02]  /*15560*/  ISETP.GT.AND P3, PT, R0.reuse, 0x39, P0 ;  /* 0x000000390000780c */ /* 0x040fe40000764270 */
[C---:B------:R-:W-:Y:S01]  /*15570*/  ISETP.GT.AND P6, PT, R0.reuse, 0x38, P2 ;  /* 0x000000380000780c */ /* 0x040fe200017c4270 */
[----:B------:R-:W-:Y:S01]  /*15580*/  FMUL R51, R51, UR11 ;  /* 0x0000000b33337c20 */ /* 0x000fe20008400000 */
[----:B------:R-:W-:Y:S01]  /*15590*/  ISETP.GT.AND P4, PT, R0, 0x39, P2 ;  /* 0x000000390000780c */ /* 0x000fe20001784270 */
[----:B------:R-:W-:Y:S01]  /*155a0*/  FMUL R52, R52, UR11 ;  /* 0x0000000b34347c20 */ /* 0x000fe20008400000 */
[----:B------:R-:W-:Y:S01]  /*155b0*/  FMUL R53, R53, UR11 ;  /* 0x0000000b35357c20 */ /* 0x000fe20008400000 */
[----:B------:R-:W-:Y:S01]  /*155c0*/  FMUL R54, R54, UR11 ;  /* 0x0000000b36367c20 */ /* 0x000fe20008400000 */
[----:B------:R-:W-:Y:S01]  /*155d0*/  FMUL R55, R55, UR11 ;  /* 0x0000000b37377c20 */ /* 0x000fe20008400000 */
[----:B------:R-:W-:Y:S01]  /*155e0*/  F2FP.F16.F32.PACK_AB R51, RZ, R51 ;  /* 0x00000033ff33723e */ /* 0x000fe200000000ff */
[----:B------:R-:W-:Y:S01]  /*155f0*/  @P5 IMAD.MOV.U32 R6, RZ, RZ, R4 ;  /* 0x000000ffff065224 */ /* 0x000fe200078e0004 */
[----:B------:R-:W-:Y:S01]  /*15600*/  F2FP.F16.F32.PACK_AB R52, RZ, R52 ;  /* 0x00000034ff34723e */ /* 0x000fe200000000ff */
[----:B-1----:R-:W-:Y:S01]  /*15610*/  @P1 IMAD.MOV.U32 R5, RZ, RZ, R7 ;  /* 0x000000ffff051224 */ /* 0x002fe200078e0007 */
[----:B------:R-:W-:Y:S01]  /*15620*/  F2FP.F16.F32.PACK_AB R53, RZ, R53 ;  /* 0x00000035ff35723e */ /* 0x000fe200000000ff */
[----:B------:R-:W-:Y:S01]  /*15630*/  VIADD R8, R2, UR9 ;  /* 0x0000000902087c36 */ /* 0x000fe20008000000 */
[----:B------:R-:W-:-:S02]  /*15640*/  F2FP.F16.F32.PACK_AB R54, RZ, R54 ;  /* 0x00000036ff36723e */ /* 0x000fc400000000ff */
[----:B------:R-:W-:Y:S01]  /*15650*/  IADD3 R4, R2, UR9, RZ ;  /* 0x0000000902047c10 */ /* 0x000fe2000fffe0ff */
[----:B------:R-:W-:Y:S01]  /*15660*/  @P5 STG.E.U16 desc[UR20][R6.64+0x62], R51 ;  /* 0x0000623306005986 */ /* 0x000fe2000c101514 */
[----:B------:R-:W-:Y:S02]  /*15670*/  F2FP.F16.F32.PACK_AB R55, RZ, R55 ;  /* 0x00000037ff37723e */ /* 0x000fe400000000ff */
[----:B------:R-:W-:Y:S01]  /*15680*/  @P3 MOV R9, R7 ;  /* 0x0000000700093202 */ /* 0x000fe20000000f00 */
[----:B------:R-:W-:Y:S04]  /*15690*/  @P6 STG.E.U16 desc[UR20][R2.64+0x70], R52 ;  /* 0x0000703402006986 */ /* 0x000fe8000c101514 */
[----:B------:R-:W-:Y:S04]  /*156a0*/  @P4 STG.E.U16 desc[UR20][R2.64+0x72], R53 ;  /* 0x0000723502004986 */ /* 0x000fe8000c101514 */
[----:B------:R1:W-:Y:S01]  /*156b0*/  @P1 STG.E.U16 desc[UR20][R4.64+0x70], R54 ;  /* 0x0000703604001986 */ /* 0x0003e2000c101514 */
[----:B------:R-:W-:-:S03]  /*156c0*/  ISETP.GT.AND P1, PT, R0, 0x40, P0 ;  /* 0x000000400000780c */ /* 0x000fc60000724270 */
[----:B------:R2:W-:Y:S01]  /*156d0*/  @P3 STG.E.U16 desc[UR20][R8.64+0x72], R55 ;  /* 0x0000723708003986 */ /* 0x0005e2000c101514 */
[C---:B------:R-:W-:Y:S02]  /*156e0*/  ISETP.GT.AND P3, PT, R0.reuse, 0x41, P0 ;  /* 0x000000410000780c */ /* 0x040fe40000764270 */
[C---:B------:R-:W-:Y:S02]  /*156f0*/  ISETP.GT.AND P4, PT, R0.reuse, 0x40, P2 ;  /* 0x000000400000780c */ /* 0x040fe40001784270 */
[----:B------:R-:W-:Y:S01]  /*15700*/  ISETP.GT.AND P5, PT, R0, 0x41, P2 ;  /* 0x000000410000780c */ /* 0x000fe200017a4270 */
[----:B------:R-:W-:Y:S01]  /*15710*/  FMUL R56, R56, UR11 ;  /* 0x0000000b38387c20 */ /* 0x000fe20008400000 */
[----:B------:R-:W-:Y:S01]  /*15720*/  FMUL R57, R57, UR11 ;  /* 0x0000000b39397c20 */ /* 0x000fe20008400000 */
[----:B------:R-:W-:Y:S01]  /*15730*/  FMUL R58, R58, UR11 ;  /* 0x0000000b3a3a7c20 */ /* 0x000fe20008400000 */
[----:B------:R-:W-:Y:S02]  /*15740*/  FMUL R59, R59, UR11 ;  /* 0x0000000b3b3b7c20 */ /* 0x000fe40008400000 */
[----:B------:R-:W-:Y:S01]  /*15750*/  F2FP.F16.F32.PACK_AB R56, RZ, R56 ;  /* 0x00000038ff38723e */ /* 0x000fe200000000ff */
[--C-:B-1----:R-:W-:Y:S01]  /*15760*/  @P1 IMAD.MOV.U32 R5, RZ, RZ, R7.reuse ;  /* 0x000000ffff051224 */ /* 0x102fe200078e0007 */
[----:B------:R-:W-:Y:S01]  /*15770*/  F2FP.F16.F32.PACK_AB R57, RZ, R57 ;  /* 0x00000039ff39723e */ /* 0x000fe200000000ff */
[----:B--2---:R-:W-:Y:S01]  /*15780*/  @P3 IMAD.MOV.U32 R9, RZ, RZ, R7 ;  /* 0x000000ffff093224 */ /* 0x004fe200078e0007 */
[----:B------:R-:W-:-:S02]  /*15790*/  F2FP.F16.F32.PACK_AB R58, RZ, R58 ;  /* 0x0000003aff3a723e */ /* 0x000fc400000000ff */
[----:B------:R-:W-:Y:S01]  /*157a0*/  F2FP.F16.F32.PACK_AB R59, RZ, R59 ;  /* 0x0000003bff3b723e */ /* 0x000fe200000000ff */
[----:B------:R-:W-:Y:S04]  /*157b0*/  @P4 STG.E.U16 desc[UR20][R2.64+0x80], R56 ;  /* 0x0000803802004986 */ /* 0x000fe8000c101514 */
[----:B------:R-:W-:Y:S04]  /*157c0*/  @P5 STG.E.U16 desc[UR20][R2.64+0x82], R57 ;  /* 0x0000823902005986 */ /* 0x000fe8000c101514 */
[----:B------:R-:W-:Y:S01]  /*157d0*/  @P1 STG.E.U16 desc[UR20][R4.64+0x80], R58 ;  /* 0x0000803a04001986 */ /* 0x000fe2000c101514 */
        /* <DEDUP_REMOVED lines=9> */
[----:B------:R-:W-:-:S02]  /*15870*/  F2FP.F16.F32.PACK_AB R60, RZ, R60 ;  /* 0x0000003cff3c723e */ /* 0x000fc400000000ff */
[----:B------:R-:W-:Y:S01]  /*15880*/  F2FP.F16.F32.PACK_AB R61, RZ, R61 ;  /* 0x0000003dff3d723e */ /* 0x000fe200000000ff */
[----:B-1----:R-:W-:Y:S01]  /*15890*/  @P3 IMAD.MOV.U32 R9, RZ, RZ, R7 ;  /* 0x000000ffff093224 */ /* 0x002fe200078e0007 */
[----:B------:R-:W-:Y:S02]  /*158a0*/  F2FP.F16.F32.PACK_AB R62, RZ, R62 ;  /* 0x0000003eff3e723e */ /* 0x000fe400000000ff */
[----:B------:R-:W-:Y:S02]  /*158b0*/  @P1 MOV R5, R7 ;  /* 0x0000000700051202 */ /* 0x000fe40000000f00 */
[----:B------:R-:W-:Y:S01]  /*158c0*/  F2FP.F16.F32.PACK_AB R63, RZ, R63 ;  /* 0x0000003fff3f723e */ /* 0x000fe200000000ff */
[----:B------:R-:W-:Y:S01]  /*158d0*/  @P4 STG.E.U16 desc[UR20][R2.64+0x90], R60 ;  /* 0x0000903c02004986 */ /* 0x000fe2000c101514 */
[----:B------:R-:W-:-:S03]  /*158e0*/  ISETP.GT.AND P4, PT, R0, 0x50, P2 ;  /* 0x000000500000780c */ /* 0x000fc60001784270 */
[----:B------:R-:W-:Y:S01]  /*158f0*/  @P5 STG.E.U16 desc[UR20][R2.64+0x92], R61 ;  /* 0x0000923d02005986 */ /* 0x000fe2000c101514 */
[----:B------:R-:W-:-:S03]  /*15900*/  FMUL R64, R64, UR11 ;  /* 0x0000000b40407c20 */ /* 0x000fc60008400000 */
[----:B------:R1:W-:Y:S01]  /*15910*/  @P1 STG.E.U16 desc[UR20][R4.64+0x90], R62 ;  /* 0x0000903e04001986 */ /* 0x0003e2000c101514 */
[----:B------:R-:W-:-:S03]  /*15920*/  ISETP.GT.AND P1, PT, R0, 0x50, P0 ;  /* 0x000000500000780c */ /* 0x000fc60000724270 */
[----:B------:R2:W-:Y:S01]  /*15930*/  @P3 STG.E.U16 desc[UR20][R8.64+0x92], R63 ;  /* 0x0000923f08003986 */ /* 0x0005e2000c101514 */
        /* <DEDUP_REMOVED lines=8> */
[----:B------:R-:W-:Y:S01]  /*159c0*/  ISETP.GT.AND P4, PT, R0, 0x58, P2 ;  /* 0x000000580000780c */ /* 0x000fe20001784270 */
[----:B-1----:R-:W-:Y:S01]  /*159d0*/  @P1 IMAD.MOV.U32 R5, RZ, RZ, R7 ;  /* 0x000000ffff051224 */ /* 0x002fe200078e0007 */
[----:B------:R-:W-:Y:S01]  /*159e0*/  F2FP.F16.F32.PACK_AB R66, RZ, R66 ;  /* 0x00000042ff42723e */ /* 0x000fe200000000ff */
[----:B------:R-:W-:Y:S01]  /*159f0*/  FMUL R68, R68, UR11 ;  /* 0x0000000b44447c20 */ /* 0x000fe20008400000 */
[----:B------:R-:W-:-:S02]  /*15a00*/  F2FP.F16.F32.PACK_AB R67, RZ, R67 ;  /* 0x00000043ff43723e */ /* 0x000fc400000000ff */
[----:B--2---:R-:W-:Y:S01]  /*15a10*/  @P3 MOV R9, R7 ;  /* 0x0000000700093202 */ /* 0x004fe20000000f00 */
[----:B------:R-:W-:Y:S01]  /*15a20*/  @P5 STG.E.U16 desc[UR20][R2.64+0xa2], R65 ;  /* 0x0000a24102005986 */ /* 0x000fe2000c101514 */
[----:B------:R-:W-:-:S03]  /*15a30*/  F2FP.F16.F32.PACK_AB R68, RZ, R68 ;  /* 0x00000044ff44723e */ /* 0x000fc600000000ff */
[----:B------:R1:W-:Y:S01]  /*15a40*/  @P1 STG.E.U16 desc[UR20][R4.64+0xa0], R66 ;  /* 0x0000a04204001986 */ /* 0x0003e2000c101514 */
[----:B------:R-:W-:-:S03]  /*15a50*/  ISETP.GT.AND P1, PT, R0, 0x58, P0 ;  /* 0x000000580000780c */ /* 0x000fc60000724270 */
[----:B------:R2:W-:Y:S01]  /*15a60*/  @P3 STG.E.U16 desc[UR20][R8.64+0xa2], R67 ;  /* 0x0000a24308003986 */ /* 0x0005e2000c101514 */
[C---:B------:R-:W-:Y:S02]  /*15a70*/  ISETP.GT.AND P3, PT, R0.reuse, 0x59, P0 ;  /* 0x000000590000780c */ /* 0x040fe40000764270 */
[C---:B------:R-:W-:Y:S01]  /*15a80*/  ISETP.GT.AND P5, PT, R0.reuse, 0x59, P2 ;  /* 0x000000590000780c */ /* 0x040fe200017a4270 */
[----:B------:R-:W-:Y:S01]  /*15a90*/  FMUL R69, R69, UR11 ;  /* 0x0000000b45457c20 */ /* 0x000fe20008400000 */
[----:B------:R-:W-:Y:S01]  /*15aa0*/  @P4 STG.E.U16 desc[UR20][R2.64+0xb0], R68 ;  /* 0x0000b04402004986 */ /* 0x000fe2000c101514 */
[----:B------:R-:W-:Y:S01]  /*15ab0*/  ISETP.GT.AND P4, PT, R0, 0x60, P2 ;  /* 0x000000600000780c */ /* 0x000fe20001784270 */
[----:B------:R-:W-:Y:S01]  /*15ac0*/  FMUL R70, R70, UR11 ;  /* 0x0000000b46467c20 */ /* 0x000fe20008400000 */
[----:B------:R-:W-:Y:S01]  /*15ad0*/  FMUL R71, R71, UR11 ;  /* 0x0000000b47477c20 */ /* 0x000fe20008400000 */
[----:B------:R-:W-:Y:S01]  /*15ae0*/  FMUL R72, R72, UR11 ;  /* 0x0000000b48487c20 */ /* 0x000fe20008400000 */
[----:B------:R-:W-:Y:S01]  /*15af0*/  F2FP.F16.F32.PACK_AB R69, RZ, R69 ;  /* 0x00000045ff45723e */ /* 0x000fe200000000ff */
[----:B-1----:R-:W-:Y:S01]  /*15b00*/  @P1 IMAD.MOV.U32 R5, RZ, RZ, R7 ;  /* 0x000000ffff051224 */ /* 0x002fe200078e0007 */
[----:B------:R-:W-:-:S02]  /*15b10*/  F2FP.F16.F32.PACK_AB R70, RZ, R70 ;  /* 0x00000046ff46723e */ /* 0x000fc400000000ff */
[----:B------:R-:W-:Y:S01]  /*15b20*/  F2FP.F16.F32.PACK_AB R71, RZ, R71 ;  /* 0x00000047ff47723e */ /* 0x000fe200000000ff */
[----:B--2---:R-:W-:Y:S01]  /*15b30*/  @P3 IMAD.MOV.U32 R9, RZ, RZ, R7 ;  /* 0x000000ffff093224 */ /* 0x004fe200078e0007 */
[----:B------:R-:W-:Y:S01]  /*15b40*/  F2FP.F16.F32.PACK_AB R72, RZ, R72 ;  /* 0x00000048ff48723e */ /* 0x000fe200000000ff */
[----:B------:R-:W-:Y:S01]  /*15b50*/  @P5 STG.E.U16 desc[UR20][R2.64+0xb2], R69 ;  /* 0x0000b24502005986 */ /* 0x000fe2000c101514 */
[C---:B------:R-:W-:Y:S01]  /*15b60*/  ISETP.GT.AND P5, PT, R0.reuse, 0x61, P2 ;  /* 0x000000610000780c */ /* 0x040fe200017a4270 */
[----:B------:R-:W-:Y:S02]  /*15b70*/  FMUL R73, R73, UR11 ;  /* 0x0000000b49497c20 */ /* 0x000fe40008400000 */
[----:B------:R1:W-:Y:S04]  /*15b80*/  @P1 STG.E.U16 desc[UR20][R4.64+0xb0], R70 ;  /* 0x0000b04604001986 */ /* 0x0003e8000c101514 */
[----:B------:R2:W-:Y:S01]  /*15b90*/  @P3 STG.E.U16 desc[UR20][R8.64+0xb2], R71 ;  /* 0x0000b24708003986 */ /* 0x0005e2000c101514 */
[----:B------:R-:W-:-:S03]  /*15ba0*/  ISETP.GT.AND P3, PT, R0, 0x60, P0 ;  /* 0x000000600000780c */ /* 0x000fc60000764270 */
[----:B------:R-:W-:Y:S01]  /*15bb0*/  @P4 STG.E.U16 desc[UR20][R2.64+0xc0], R72 ;  /* 0x0000c04802004986 */ /* 0x000fe2000c101514 */
[----:B------:R-:W-:Y:S02]  /*15bc0*/  ISETP.GT.AND P4, PT, R0, 0x61, P0 ;  /* 0x000000610000780c */ /* 0x000fe40000784270 */
[----:B------:R-:W-:Y:S01]  /*15bd0*/  F2FP.F16.F32.PACK_AB R73, RZ, R73 ;  /* 0x00000049ff49723e */ /* 0x000fe200000000ff */
[----:B------:R-:W-:Y:S01]  /*15be0*/  FMUL R74, R74, UR11 ;  /* 0x0000000b4a4a7c20 */ /* 0x000fe20008400000 */
[----:B------:R-:W-:Y:S01]  /*15bf0*/  FMUL R75, R75, UR11 ;  /* 0x0000000b4b4b7c20 */ /* 0x000fe20008400000 */
[C---:B------:R-:W-:Y:S02]  /*15c00*/  ISETP.GT.AND P1, PT, R0.reuse, 0x69, P2 ;  /* 0x000000690000780c */ /* 0x040fe40001724270 */
[----:B------:R-:W-:Y:S01]  /*15c10*/  @P5 STG.E.U16 desc[UR20][R2.64+0xc2], R73 ;  /* 0x0000c24902005986 */ /* 0x000fe2000c101514 */
[----:B------:R-:W-:Y:S01]  /*15c20*/  ISETP.GT.AND P5, PT, R0, 0x68, P2 ;  /* 0x000000680000780c */ /* 0x000fe200017a4270 */
[----:B------:R-:W-:Y:S01]  /*15c30*/  FMUL R76, R76, UR11 ;  /* 0x0000000b4c4c7c20 */ /* 0x000fe20008400000 */
[----:B------:R-:W-:-:S02]  /*15c40*/  F2FP.F16.F32.PACK_AB R74, RZ, R74 ;  /* 0x0000004aff4a723e */ /* 0x000fc400000000ff */
[----:B-1----:R-:W-:Y:S01]  /*15c50*/  @P3 MOV R5, R7 ;  /* 0x0000000700053202 */ /* 0x002fe20000000f00 */
[----:B--2---:R-:W-:Y:S01]  /*15c60*/  @P4 IMAD.MOV.U32 R9, RZ, RZ, R7 ;  /* 0x000000ffff094224 */ /* 0x004fe200078e0007 */
[----:B------:R-:W-:Y:S01]  /*15c70*/  F2FP.F16.F32.PACK_AB R75, RZ, R75 ;  /* 0x0000004bff4b723e */ /* 0x000fe200000000ff */
[----:B------:R-:W-:Y:S01]  /*15c80*/  FMUL R77, R77, UR11 ;  /* 0x0000000b4d4d7c20 */ /* 0x000fe20008400000 */
[----:B------:R-:W-:Y:S01]  /*15c90*/  F2FP.F16.F32.PACK_AB R76, RZ, R76 ;  /* 0x0000004cff4c723e */ /* 0x000fe200000000ff */
[----:B------:R1:W-:Y:S01]  /*15ca0*/  @P3 STG.E.U16 desc[UR20][R4.64+0xc0], R74 ;  /* 0x0000c04a04003986 */ /* 0x0003e2000c101514 */
[C---:B------:R-:W-:Y:S02]  /*15cb0*/  ISETP.GT.AND P3, PT, R0.reuse, 0x68, P0 ;  /* 0x000000680000780c */ /* 0x040fe40000764270 */
[----:B------:R-:W-:Y:S01]  /*15cc0*/  F2FP.F16.F32.PACK_AB R77, RZ, R77 ;  /* 0x0000004dff4d723e */ /* 0x000fe200000000ff */
[----:B------:R2:W-:Y:S01]  /*15cd0*/  @P4 STG.E.U16 desc[UR20][R8.64+0xc2], R75 ;  /* 0x0000c24b08004986 */ /* 0x0005e2000c101514 */
[----:B------:R-:W-:-:S03]  /*15ce0*/  ISETP.GT.AND P4, PT, R0, 0x69, P0 ;  /* 0x000000690000780c */ /* 0x000fc60000784270 */
[----:B------:R-:W-:Y:S01]  /*15cf0*/  @P5 STG.E.U16 desc[UR20][R2.64+0xd0], R76 ;  /* 0x0000d04c02005986 */ /* 0x000fe2000c101514 */
[----:B------:R-:W-:-:S03]  /*15d00*/  FMUL R78, R78, UR11 ;  /* 0x0000000b4e4e7c20 */ /* 0x000fc60008400000 */
[----:B------:R-:W-:Y:S01]  /*15d10*/  @P1 STG.E.U16 desc[UR20][R2.64+0xd2], R77 ;  /* 0x0000d24d02001986 */ /* 0x000fe2000c101514 */
[----:B------:R-:W-:Y:S01]  /*15d20*/  ISETP.GT.AND P1, PT, R0, 0x70, P2 ;  /* 0x000000700000780c */ /* 0x000fe20001724270 */
[----:B------:R-:W-:Y:S01]  /*15d30*/  FMUL R79, R79, UR11 ;  /* 0x0000000b4f4f7c20 */ /* 0x000fe20008400000 */
[----:B------:R-:W-:Y:S01]  /*15d40*/  FMUL R80, R80, UR11 ;  /* 0x0000000b50507c20 */ /* 0x000fe20008400000 */
[----:B------:R-:W-:Y:S01]  /*15d50*/  F2FP.F16.F32.PACK_AB R78, RZ, R78 ;  /* 0x0000004eff4e723e */ /* 0x000fe200000000ff */
[----:B-1----:R-:W-:Y:S01]  /*15d60*/  @P3 IMAD.MOV.U32 R5, RZ, RZ, R7 ;  /* 0x000000ffff053224 */ /* 0x002fe200078e0007 */
[----:B--2---:R-:W-:Y:S02]  /*15d70*/  @P4 MOV R9, R7 ;  /* 0x0000000700094202 */ /* 0x004fe40000000f00 */
[----:B------:R-:W-:Y:S02]  /*15d80*/  F2FP.F16.F32.PACK_AB R79, RZ, R79 ;  /* 0x0000004fff4f723e */ /* 0x000fe400000000ff */
[----:B------:R-:W-:Y:S01]  /*15d90*/  F2FP.F16.F32.PACK_AB R80, RZ, R80 ;  /* 0x00000050ff50723e */ /* 0x000fe200000000ff */
[----:B------:R1:W-:Y:S01]  /*15da0*/  @P3 STG.E.U16 desc[UR20][R4.64+0xd0], R78 ;  /* 0x0000d04e04003986 */ /* 0x0003e2000c101514 */
[----:B------:R-:W-:-:S02]  /*15db0*/  ISETP.GT.AND P6, PT, R0, 0x70, P0 ;  /* 0x000000700000780c */ /* 0x000fc400007c4270 */
[C---:B------:R-:W-:Y:S01]  /*15dc0*/  ISETP.GT.AND P5, PT, R0.reuse, 0x71, P0 ;  /* 0x000000710000780c */ /* 0x040fe200007a4270 */
        /* <DEDUP_REMOVED lines=9> */
[----:B------:R-:W-:Y:S01]  /*15e60*/  FMUL R84, R84, UR11 ;  /* 0x0000000b54547c20 */ /* 0x000fe20008400000 */
[----:B------:R-:W-:Y:S01]  /*15e70*/  ISETP.GT.AND P0, PT, R0, 0x79, P0 ;  /* 0x000000790000780c */ /* 0x000fe20000704270 */
[----:B------:R-:W-:Y:S01]  /*15e80*/  FMUL R85, R85, UR11 ;  /* 0x0000000b55557c20 */ /* 0x000fe20008400000 */
[----:B------:R-:W-:Y:S01]  /*15e90*/  FMUL R86, R86, UR11 ;  /* 0x0000000b56567c20 */ /* 0x000fe20008400000 */
[----:B------:R-:W-:Y:S01]  /*15ea0*/  F2FP.F16.F32.PACK_AB R81, RZ, R81 ;  /* 0x00000051ff51723e */ /* 0x000fe200000000ff */
[--C-:B-1----:R-:W-:Y:S01]  /*15eb0*/  @P6 IMAD.MOV.U32 R5, RZ, RZ, R7.reuse ;  /* 0x000000ffff056224 */ /* 0x102fe200078e0007 */
[----:B------:R-:W-:Y:S01]  /*15ec0*/  F2FP.F16.F32.PACK_AB R82, RZ, R82 ;  /* 0x00000052ff52723e */ /* 0x000fe200000000ff */
[----:B--2---:R-:W-:Y:S01]  /*15ed0*/  @P5 IMAD.MOV.U32 R9, RZ, RZ, R7 ;  /* 0x000000ffff095224 */ /* 0x004fe200078e0007 */
[----:B------:R-:W-:Y:S01]  /*15ee0*/  F2FP.F16.F32.PACK_AB R83, RZ, R83 ;  /* 0x00000053ff53723e */ /* 0x000fe200000000ff */
[----:B------:R-:W-:Y:S01]  /*15ef0*/  @P3 IMAD.MOV.U32 R11, RZ, RZ, R3 ;  /* 0x000000ffff0b3224 */ /* 0x000fe200078e0003 */
[----:B------:R-:W-:Y:S01]  /*15f00*/  @P3 MOV R10, R2 ;  /* 0x00000002000a3202 */ /* 0x000fe20000000f00 */
[----:B------:R-:W-:Y:S01]  /*15f10*/  @P2 IMAD.MOV.U32 R12, RZ, RZ, R2 ;  /* 0x000000ffff0c2224 */ /* 0x000fe200078e0002 */
[----:B------:R-:W-:Y:S01]  /*15f20*/  F2FP.F16.F32.PACK_AB R84, RZ, R84 ;  /* 0x00000054ff54723e */ /* 0x000fe200000000ff */
[----:B------:R-:W-:Y:S01]  /*15f30*/  VIADD R14, R2, UR9 ;  /* 0x00000009020e7c36 */ /* 0x000fe20008000000 */
[----:B------:R-:W-:Y:S01]  /*15f40*/  @P2 MOV R13, R3 ;  /* 0x00000003000d2202 */ /* 0x000fe20000000f00 */
[----:B------:R3:W-:Y:S01]  /*15f50*/  @P1 STG.E.U16 desc[UR20][R2.64+0xe2], R81 ;  /* 0x0000e25102001986 */ /* 0x0007e2000c101514 */
[----:B------:R-:W-:-:S02]  /*15f60*/  F2FP.F16.F32.PACK_AB R85, RZ, R85 ;  /* 0x00000055ff55723e */ /* 0x000fc400000000ff */
[----:B------:R-:W-:Y:S01]  /*15f70*/  F2FP.F16.F32.PACK_AB R86, RZ, R86 ;  /* 0x00000056ff56723e */ /* 0x000fe200000000ff */
[----:B------:R3:W-:Y:S01]  /*15f80*/  @P6 STG.E.U16 desc[UR20][R4.64+0xe0], R82 ;  /* 0x0000e05204006986 */ /* 0x0007e2000c101514 */
[----:B------:R-:W-:-:S03]  /*15f90*/  @P4 MOV R15, R7 ;  /* 0x00000007000f4202 */ /* 0x000fc60000000f00 */
[----:B------:R3:W-:Y:S01]  /*15fa0*/  @P5 STG.E.U16 desc[UR20][R8.64+0xe2], R83 ;  /* 0x0000e25308005986 */ /* 0x0007e2000c101514 */
[----:B------:R-:W-:-:S03]  /*15fb0*/  VIADD R16, R2, UR9 ;  /* 0x0000000902107c36 */ /* 0x000fc60008000000 */
[----:B------:R3:W-:Y:S04]  /*15fc0*/  @P3 STG.E.U16 desc[UR20][R10.64+0xf0], R84 ;  /* 0x0000f0540a003986 */ /* 0x0007e8000c101514 */
[----:B------:R3:W-:Y:S01]  /*15fd0*/  @P2 STG.E.U16 desc[UR20][R12.64+0xf2], R85 ;  /* 0x0000f2550c002986 */ /* 0x0007e2000c101514 */
[----:B------:R-:W-:-:S03]  /*15fe0*/  FMUL R87, R87, UR11 ;  /* 0x0000000b57577c20 */ /* 0x000fc60008400000 */
[----:B------:R3:W-:Y:S01]  /*15ff0*/  @P4 STG.E.U16 desc[UR20][R14.64+0xf0], R86 ;  /* 0x0000f0560e004986 */ /* 0x0007e2000c101514 */
[----:B------:R-:W-:Y:S05]  /*16000*/  @!P0 EXIT ;  /* 0x000000000000894d */ /* 0x000fea0003800000 */
[----:B------:R-:W-:Y:S01]  /*16010*/  F2FP.F16.F32.PACK_AB R87, RZ, R87 ;  /* 0x00000057ff57723e */ /* 0x000fe200000000ff */
[----:B------:R-:W-:-:S05]  /*16020*/  IMAD.MOV.U32 R17, RZ, RZ, R7 ;  /* 0x000000ffff117224 */ /* 0x000fca00078e0007 */
[----:B------:R-:W-:Y:S01]  /*16030*/  STG.E.U16 desc[UR20][R16.64+0xf2], R87 ;  /* 0x0000f25710007986 */ /* 0x000fe2000c101514 */
[----:B------:R-:W-:Y:S05]  /*16040*/  EXIT ;  /* 0x000000000000794d */ /* 0x000fea0003800000 */
.L_x_9:
[----:B------:R-:W-:-:S13]  /*16050*/  ISETP.NE.AND P0, PT, RZ, UR7, PT ;  /* 0x00000007ff007c0c */ /* 0x000fda000bf05270 */
[----:B------:R-:W-:Y:S05]  /*16060*/  @P0 EXIT ;  /* 0x000000000000094d */ /* 0x000fea0003800000 */
[----:B------:R-:W-:-:S13]  /*16070*/  ELECT P0, URZ, PT ;  /* 0x00000000003f782f */ /* 0x000fda0003800000 */
[----:B------:R-:W-:Y:S05]  /*16080*/  @!P0 BRA `(.L_x_524) ;  /* 0x0000000800408947 */ /* 0x000fea0003800000 */
[----:B------:R-:W-:Y:S01]  /*16090*/  UISETP.GE.AND UP0, UPT, UR5, 0x1, UPT ;  /* 0x000000010500788c */ /* 0x000fe2000bf06270 */
[----:B------:R-:W-:-:S04]  /*160a0*/  SHF.R.S32.HI R3, RZ, 0x1f, R4 ;  /* 0x0000001fff037819 */ /* 0x000fc80000011404 */
[----:B------:R-:W-:Y:S02]  /*160b0*/  LEA.HI R3, R3, R4, RZ, 0x7 ;  /* 0x0000000403037211 */ /* 0x000fe400078f38ff */
[----:B------:R-:W-:-:S13]  /*160c0*/  PLOP3.LUT P0, PT, PT, PT, UP0, 0x80, 0x0 ;  /* 0x000000000000781c */ /* 0x000fda0003f0f008 */
[----:B------:R-:W-:Y:S05]  /*160d0*/  @!P0 BRA `(.L_x_524) ;  /* 0x00000008002c8947 */ /* 0x000fea0003800000 */
[----:B------:R-:W0:Y:S01]  /*160e0*/  S2R R0, SR_CTAID.X ;  /* 0x0000000000007919 */ /* 0x000e220000002500 */
[----:B------:R-:W-:Y:S01]  /*160f0*/  LOP3.LUT R3, R3, 0xffffff80, RZ, 0xc0, !PT ;  /* 0xffffff8003037812 */ /* 0x000fe200078ec0ff */
[----:B------:R-:W-:Y:S01]  /*16100*/  ULDC UR8, c[0x0][0x384] ;  /* 0x0000e10000087ab9 */ /* 0x000fe20000000800 */
[----:B------:R-:W-:Y:S01]  /*16110*/  UIADD3 UR7, UR5, 0x1, URZ ;  /* 0x0000000105077890 */ /* 0x000fe2000fffe03f */
[----:B------:R-:W1:Y:S01]  /*16120*/  S2R R2, SR_CTAID.Y ;  /* 0x0000000000027919 */ /* 0x000e620000002600 */
[C---:B------:R-:W-:Y:S01]  /*16130*/  LOP3.LUT P0, RZ, R4.reuse, 0x1f, RZ, 0xc0, !PT ;  /* 0x0000001f04ff7812 */ /* 0x040fe2000780c0ff */
[----:B------:R-:W-:Y:S01]  /*16140*/  IMAD.IADD R3, R4, 0x1, -R3 ;  /* 0x0000000104037824 */ /* 0x000fe200078e0a03 */
[----:B------:R-:W-:Y:S01]  /*16150*/  MOV R9, UR6 ;  /* 0x0000000600097c02 */ /* 0x000fe20008000f00 */
[----:B------:R-:W-:Y:S01]  /*16160*/  ULDC UR9, c[0x0][0x388] ;  /* 0x0000e20000097ab9 */ /* 0x000fe20000000800 */
[----:B------:R-:W-:Y:S01]  /*16170*/  IMAD.MOV.U32 R4, RZ, RZ, 0x1 ;  /* 0x00000001ff047424 */ /* 0x000fe200078e00ff */
[----:B------:R-:W-:-:S02]  /*16180*/  CS2R R6, SRZ ;  /* 0x0000000000067805 */ /* 0x000fc4000001ff00 */
[C---:B------:R-:W-:Y:S01]  /*16190*/  ISETP.NE.AND P1, PT, R3.reuse, RZ, PT ;  /* 0x000000ff0300720c */ /* 0x040fe20003f25270 */
[----:B------:R-:W-:Y:S01]  /*161a0*/  IMAD.MOV.U32 R5, RZ, RZ, RZ ;  /* 0x000000ffff057224 */ /* 0x000fe200078e00ff */
[----:B------:R-:W-:Y:S01]  /*161b0*/  ISETP.NE.OR P0, PT, R3, RZ, !P0 ;  /* 0x000000ff0300720c */ /* 0x000fe20004705670 */
[----:B------:R-:W-:Y:S01]  /*161c0*/  IMAD.MOV.U32 R3, RZ, RZ, RZ ;  /* 0x000000ffff037224 */ /* 0x000fe200078e00ff */
[----:B------:R-:W-:Y:S01]  /*161d0*/  MOV R8, RZ ;  /* 0x000000ff00087202 */ /* 0x000fe20000000f00 */
[----:B------:R-:W-:Y:S01]  /*161e0*/  IMAD.U32 R21, RZ, RZ, UR7 ;  /* 0x00000007ff157e24 */ /* 0x000fe2000f8e00ff */
[----:B0-----:R-:W-:Y:S02]  /*161f0*/  SHF.L.U32 R17, R0, 0x8, RZ ;  /* 0x0000000800117819 */ /* 0x001fe400000006ff */
[----:B------:R-:W-:Y:S01]  /*16200*/  LOP3.LUT R0, R9, 0x2, RZ, 0xfc, !PT ;  /* 0x0000000209007812 */ /* 0x000fe200078efcff */
[----:B-1----:R-:W-:Y:S02]  /*16210*/  IMAD.SHL.U32 R18, R2, 0x80, RZ ;  /* 0x0000008002127824 */ /* 0x002fe400078e00ff */
[----:B------:R-:W-:-:S04]  /*16220*/  IMAD.HI.U32 R2, R17, UR8, RZ ;  /* 0x0000000811027c27 */ /* 0x000fc8000f8e00ff */
[----:B------:R-:W-:Y:S01]  /*16230*/  VIADD R19, R18, 0x40 ;  /* 0x0000004012137836 */ /* 0x000fe20000000000 */
[----:B------:R-:W-:-:S07]  /*16240*/  SHF.R.U32.HI R2, RZ, UR9, R2 ;  /* 0x00000009ff027c19 */ /* 0x000fce0008011602 */
.L_x_528:
[----:B------:R-:W0:Y:S01]  /*16250*/  S2R R10, SR_CgaCtaId ;  /* 0x00000000000a7919 */ /* 0x000e220000008800 */
[----:B------:R-:W-:-:S04]  /*16260*/  MOV R9, 0x400 ;  /* 0x0000040000097802 */ /* 0x000fc80000000f00 */
[----:B0-----:R-:W-:Y:S02]  /*16270*/  LEA R20, R10, R9, 0x18 ;  /* 0x000000090a147211 */ /* 0x001fe400078ec0ff */
[----:B------:R-:W-:Y:S02]  /*16280*/  SHF.L.U32 R9, R4, 0x1f, RZ ;  /* 0x0000001f04097819 */ /* 0x000fe400000006ff */
[----:B------:R-:W-:-:S07]  /*16290*/  LEA R12, R3, R20, 0x3 ;  /* 0x00000014030c7211 */ /* 0x000fce00078e18ff */
.L_x_525:
[----:B0-----:R0:W1:Y:S02]  /*162a0*/  SYNCS.PHASECHK.TRANS64.TRYWAIT P2, [R12+URZ+0x30020], R9 ;  /* 0x030020090c0075a7 */ /* 0x001064000804017f */
[----:B-1----:R-:W-:Y:S05]  /*162b0*/  @!P2 NANOSLEEP.SYNCS 0x989680 ;  /* 0x009896800000a95d */ /* 0x002fea0003900000 */
[----:B------:R-:W1:Y:S02]  /*162c0*/  @!P2 SYNCS.PHASECHK.TRANS64 P2, [R12+URZ+0x30020], R9 ;  /* 0x030020090c00a5a7 */ /* 0x000e64000804007f */
[----:B-1----:R-:W-:Y:S05]  /*162d0*/  @!P2 BRA `(.L_x_525) ;  /* 0xfffffffc00f0a947 */ /* 0x002fea000383ffff */
[----:B0-----:R-:W0:Y:S02]  /*162e0*/  @!P1 LDC R9, c[0x0][0x580] ;  /* 0x00016000ff099b82 */ /* 0x001e240000000800 */
[----:B0-----:R0:W-:Y:S02]  /*162f0*/  @!P1 SYNCS.ARRIVE.TRANS64 RZ, [R12+URZ+0x30000], R9 ;  /* 0x030000090cff99a7 */ /* 0x0011e4000800003f */
[----:B0-----:R-:W-:-:S04]  /*16300*/  PRMT R9, R0, 0x9910, RZ ;  /* 0x0000991000097816 */ /* 0x001fc800000000ff */
[----:B------:R-:W-:-:S13]  /*16310*/  ISETP.NE.AND P2, PT, R9, 0x2, PT ;  /* 0x000000020900780c */ /* 0x000fda0003f45270 */
[----:B------:R-:W-:Y:S05]  /*16320*/  @P2 BRA `(.L_x_526) ;  /* 0x0000000000042947 */ /* 0x000fea0003800000 */
[----:B------:R-:W-:Y:S01]  /*16330*/  BPT.TRAP 0x1 ;  /* 0x000000040000795c */ /* 0x000fe20000300000 */
.L_x_526:
[----:B------:R-:W-:Y:S05]  /*16340*/  @P0 BRA `(.L_x_527) ;  /* 0x0000000000040947 */ /* 0x000fea0003800000 */
[----:B------:R-:W-:Y:S01]  /*16350*/  BPT.TRAP 0x1 ;  /* 0x000000040000795c */ /* 0x000fe20000300000 */
.L_x_527:
[----:B------:R-:W0:Y:S01]  /*16360*/  LDC R10, c[0x0][0x380] ;  /* 0x0000e000ff0a7b82 */ /* 0x000e220000000800 */
[----:B------:R-:W-:Y:S01]  /*16370*/  R2UR UR7, R2 ;  /* 0x00000000020772ca */ /* 0x000fe200000e0000 */
[----:B------:R-:W-:Y:S01]  /*16380*/  ULDC UR18, c[0x0][0x38c] ;  /* 0x0000e30000127ab9 */ /* 0x000fe20000000800 */
[----:B------:R-:W-:Y:S01]  /*16390*/  R2UR UR25, R12 ;  /* 0x000000000c1972ca */ /* 0x000fe200000e0000 */
[----:B------:R-:W-:Y:S01]  /*163a0*/  UISETP.NE.AND UP0, UPT, UR18, 0x1, UPT ;  /* 0x000000011200788c */ /* 0x000fe2000bf05270 */
[C---:B------:R-:W-:Y:S01]  /*163b0*/  IADD3 R11, R7.reuse, 0x1, RZ ;  /* 0x00000001070b7810 */ /* 0x040fe20007ffe0ff */
[----:B------:R-:W-:Y:S01]  /*163c0*/  ULDC UR23, c[0x0][0x398] ;  /* 0x0000e60000177ab9 */ /* 0x000fe20000000800 */
[----:B------:R-:W-:Y:S01]  /*163d0*/  R2UR UR26, R8 ;  /* 0x00000000081a72ca */ /* 0x000fe200000e0000 */
[----:B------:R-:W1:Y:S01]  /*163e0*/  LDC.64 R12, c[0x0][0x3f8] ;  /* 0x0000fe00ff0c7b82 */ /* 0x000e620000000a00 */
[----:B------:R-:W-:Y:S01]  /*163f0*/  R2UR UR20, R7 ;  /* 0x00000000071472ca */ /* 0x000fe200000e0000 */
[----:B------:R-:W-:Y:S01]  /*16400*/  ULDC UR31, c[0x0][0x3ec] ;  /* 0x0000fb00001f7ab9 */ /* 0x000fe20000000800 */
[----:B------:R-:W-:Y:S01]  /*16410*/  R2UR UR12, R20 ;  /* 0x00000000140c72ca */ /* 0x000fe200000e0000 */
[C---:B------:R-:W-:Y:S01]  /*16420*/  IMAD R20, R3.reuse, 0x4000, R20 ;  /* 0x0000400003147824 */ /* 0x040fe200078e0214 */
[----:B------:R-:W-:Y:S01]  /*16430*/  R2UR UR24, R3 ;  /* 0x00000000031872ca */ /* 0x000fe200000e0000 */
[----:B------:R-:W-:Y:S01]  /*16440*/  ULDC.64 UR34, c[0x0][0x198] ;  /* 0x0000660000227ab9 */ /* 0x000fe20000000a00 */
[----:B------:R-:W-:Y:S01]  /*16450*/  @UP0 ULDC.64 UR10, c[0x0][0x390] ;  /* 0x0000e400000a0ab9 */ /* 0x000fe20000000a00 */
[----:B------:R-:W1:Y:S01]  /*16460*/  LDC.64 R14, c[0x0][0x3d0] ;  /* 0x0000f400ff0e7b82 */ /* 0x000e620000000a00 */
[----:B------:R-:W-:Y:S01]  /*16470*/  R2UR UR19, R20 ;  /* 0x00000000141372ca */ /* 0x000fe200000e0000 */
[----:B------:R-:W-:Y:S01]  /*16480*/  VIADD R21, R21, 0xffffffff ;  /* 0xffffffff15157836 */ /* 0x000fe20000000000 */
[----:B------:R-:W-:Y:S01]  /*16490*/  R2UR UR21, R5 ;  /* 0x00000000051572ca */ /* 0x000fe200000e0000 */
[----:B------:R-:W-:Y:S01]  /*164a0*/  UIADD3 UR32, UP1, UR34, 0xf0, URZ ;  /* 0x000000f022207890 */ /* 0x000fe2000ff3e03f */
[----:B------:R-:W-:Y:S01]  /*164b0*/  R2UR UR22, R6 ;  /* 0x00000000061672ca */ /* 0x000fe200000e0000 */
[----:B------:R-:W-:Y:S01]  /*164c0*/  ULDC.64 UR28, c[0x0][0x3f0] ;  /* 0x0000fc00001c7ab9 */ /* 0x000fe20000000a00 */
[----:B------:R-:W-:Y:S01]  /*164d0*/  UIADD3 UR34, UP2, UR34, 0x270, URZ ;  /* 0x0000027022227890 */ /* 0x000fe2000ff5e03f */
[----:B0-----:R-:W-:Y:S01]  /*164e0*/  ISETP.NE.AND P2, PT, R10, 0x1, PT ;  /* 0x000000010a00780c */ /* 0x001fe20003f45270 */
[----:B------:R-:W0:Y:S01]  /*164f0*/  LDC R16, c[0x0][0x400] ;  /* 0x00010000ff107b82 */ /* 0x000e220000000800 */
[----:B------:R-:W-:Y:S01]  /*16500*/  ISETP.GT.AND P6, PT, R21, 0x1, PT ;  /* 0x000000011500780c */ /* 0x000fe20003fc4270 */
[----:B------:R-:W-:Y:S01]  /*16510*/  UIADD3 UR25, UR25, 0x30000, URZ ;  /* 0x0003000019197890 */ /* 0x000fe2000fffe03f */
[----:B------:R-:W-:Y:S01]  /*16520*/  VIADD R3, R3, 0x1 ;  /* 0x0000000103037836 */ /* 0x000fe20000000000 */
[----:B------:R-:W-:-:S02]  /*16530*/  ULEA UR24, UR24, UR12, 0xf ;  /* 0x0000000c18187291 */ /* 0x000fc4000f8e783f */
[----:B------:R-:W-:Y:S02]  /*16540*/  USHF.L.U32 UR26, UR26, 0x6, URZ ;  /* 0x000000061a1a7899 */ /* 0x000fe4000800063f */
[----:B------:R-:W2:Y:S01]  /*16550*/  LDC.64 R22, c[0x0][0x3e0] ;  /* 0x0000f800ff167b82 */ /* 0x000ea20000000a00 */
[----:B------:R-:W-:Y:S01]  /*16560*/  UIADD3.X UR33, URZ, UR35, URZ, UP1, !UPT ;  /* 0x000000233f217290 */ /* 0x000fe20008ffe43f */
[----:B------:R-:W-:Y:S01]  /*16570*/  ISETP.NE.AND P5, PT, R3, 0x4, PT ;  /* 0x000000040300780c */ /* 0x000fe20003fa5270 */
[----:B------:R-:W-:Y:S01]  /*16580*/  UIADD3.X UR35, URZ, UR35, URZ, UP2, !UPT ;  /* 0x000000233f237290 */ /* 0x000fe200097fe43f */
[----:B------:R-:W-:Y:S01]  /*16590*/  @P2 IMAD.U32 R9, RZ, RZ, UR7 ;  /* 0x00000007ff092e24 */ /* 0x000fe2000f8e00ff */
[----:B------:R-:W-:Y:S01]  /*165a0*/  R2UR UR7, R17 ;  /* 0x00000000110772ca */ /* 0x000fe200000e0000 */
[----:B------:R-:W-:Y:S01]  /*165b0*/  UMOV UR36, 0x0 ;  /* 0x0000000000247882 */ /* 0x000fe20000000000 */
[----:B------:R-:W-:Y:S01]  /*165c0*/  UMOV UR37, 0x10000000 ;  /* 0x1000000000257882 */ /* 0x000fe20000000000 */
[----:B------:R-:W-:Y:S01]  /*165d0*/  UMOV UR12, UR20 ;  /* 0x00000014000c7c82 */ /* 0x000fe20008000000 */
[----:B------:R-:W-:Y:S01]  /*165e0*/  @P2 R2UR UR7, R9 ;  /* 0x00000000090722ca */ /* 0x000fe200000e0000 */
[----:B------:R-:W-:Y:S01]  /*165f0*/  VIADD R9, R8, 0x1 ;  /* 0x0000000108097836 */ /* 0x000fe20000000000 */
[----:B------:R-:W-:Y:S01]  /*16600*/  UMOV UR14, UR22 ;  /* 0x00000016000e7c82 */ /* 0x000fe20008000000 */
[----:B-1----:R-:W-:Y:S01]  /*16610*/  IMAD R8, R5, R14, R13 ;  /* 0x0000000e05087224 */ /* 0x002fe200078e020d */
[----:B------:R-:W-:-:S02]  /*16620*/  SEL R3, R3, RZ, P5 ;  /* 0x000000ff03037207 */ /* 0x000fc40002800000 */
[----:B------:R-:W-:-:S07]  /*16630*/  ISETP.NE.AND P2, PT, R9, UR4, PT ;  /* 0x0000000409007c0c */ /* 0x000fce000bf45270 */
[----:B------:R-:W-:Y:S02]  /*16640*/  UIADD3 UR13, -UR7, URZ, URZ ;  /* 0x0000003f070d7290 */ /* 0x000fe4000fffe13f */
[----:B------:R-:W-:Y:S02]  /*16650*/  UIMAD.WIDE.U32 UR8, UR7, UR10, URZ ;  /* 0x0000000a070872a5 */ /* 0x000fe4000f8e003f */
[----:B------:R-:W-:Y:S02]  /*16660*/  UMOV UR15, UR7 ;  /* 0x00000007000f7c82 */ /* 0x000fe40008000000 */
[----:B------:R-:W-:Y:S01]  /*16670*/  IMAD R10, R10, UR13, R17 ;  /* 0x0000000d0a0a7c24 */ /* 0x000fe2000f8e0211 */
[----:B------:R-:W-:Y:S01]  /*16680*/  @UP0 USHF.R.U32.HI UR15, URZ, UR11, UR9 ;  /* 0x0000000b3f0f0299 */ /* 0x000fe20008011609 */
[----:B------:R-:W-:Y:S01]  /*16690*/  @P2 IMAD.MOV R11, RZ, RZ, R7 ;  /* 0x000000ffff0b2224 */ /* 0x000fe200078e0207 */
[----:B------:R-:W-:Y:S01]  /*166a0*/  UISETP.NE.AND UP0, UPT, UR23, 0x1, UPT ;  /* 0x000000011700788c */ /* 0x000fe2000bf05270 */
[----:B------:R-:W-:Y:S01]  /*166b0*/  ULDC.64 UR8, c[0x0][0x3c8] ;  /* 0x0000f20000087ab9 */ /* 0x000fe20000000a00 */
[----:B------:R-:W-:Y:S01]  /*166c0*/  R2UR UR27, R10 ;  /* 0x000000000a1b72ca */ /* 0x000fe200000e0000 */
[----:B------:R-:W-:Y:S01]  /*166d0*/  IMAD R7, R7, UR9, R12 ;  /* 0x0000000907077c24 */ /* 0x000fe2000f8e020c */
[----:B--2---:R-:W-:Y:S01]  /*166e0*/  ISETP.NE.AND P3, PT, R11, R22, PT ;  /* 0x000000160b00720c */ /* 0x004fe20003f65270 */
[----:B------:R-:W-:Y:S01]  /*166f0*/  ULDC.64 UR10, c[0x0][0x3c0] ;  /* 0x0000f000000a7ab9 */ /* 0x000fe20000000a00 */
[----:B------:R-:W-:Y:S01]  /*16700*/  UMOV UR30, UR15 ;  /* 0x0000000f001e7c82 */ /* 0x000fe20008000000 */
[----:B------:R-:W-:Y:S01]  /*16710*/  UIADD3 UR9, -UR15, URZ, URZ ;  /* 0x0000003f0f097290 */ /* 0x000fe2000fffe13f */
[----:B------:R-:W-:Y:S01]  /*16720*/  LEA R8, R8, R7, 0x5 ;  /* 0x0000000708087211 */ /* 0x000fe200078e28ff */
[----:B0-----:R-:W-:-:S02]  /*16730*/  IMAD R7, R6, R15, R16 ;  /* 0x0000000f06077224 */ /* 0x001fc400078e0210 */
[----:B------:R-:W-:Y:S01]  /*16740*/  @UP0 ULDC UR16, c[0x0][0x39c] ;  /* 0x0000e70000100ab9 */ /* 0x000fe20000000800 */
[----:B------:R-:W-:Y:S01]  /*16750*/  @UP0 ULDC UR38, c[0x0][0x3a0] ;  /* 0x0000e80000260ab9 */ /* 0x000fe20000000800 */
[----:B------:R-:W-:Y:S01]  /*16760*/  UIMAD.WIDE.U32 UR16, UR15, UR16, URZ ;  /* 0x000000100f1072a5 */ /* 0x000fe2000f8e003f */
[----:B------:R-:W-:Y:S01]  /*16770*/  IMAD.U32 R7, R7, 0x400, R8 ;  /* 0x0000040007077824 */ /* 0x000fe200078e0008 */
[----:B------:R-:W-:Y:S01]  /*16780*/  UIMAD UR9, UR18, UR9, UR7 ;  /* 0x00000009120972a4 */ /* 0x000fe2000f8e0207 */
[C---:B------:R-:W-:Y:S01]  /*16790*/  VIADD R10, R5.reuse, 0x1 ;  /* 0x00000001050a7836 */ /* 0x040fe20000000000 */
[----:B------:R-:W-:Y:S01]  /*167a0*/  UIMAD UR27, UR27, UR10, UR31 ;  /* 0x0000000a1b1b72a4 */ /* 0x000fe2000f8e021f */
[----:B------:R-:W-:Y:S01]  /*167b0*/  @P3 IADD3 R10, R5, RZ, RZ ;  /* 0x000000ff050a3210 */ /* 0x000fe20007ffe0ff */
[----:B------:R-:W-:Y:S01]  /*167c0*/  @UP0 USHF.R.U32.HI UR30, URZ, UR38, UR17 ;  /* 0x000000263f1e0299 */ /* 0x000fe20008011611 */
[----:B------:R-:W-:Y:S01]  /*167d0*/  R2UR UR31, R7 ;  /* 0x00000000071f72ca */ /* 0x000fe200000e0000 */
[----:B------:R-:W-:Y:S01]  /*167e0*/  UIMAD UR28, UR9, UR11, UR28 ;  /* 0x0000000b091c72a4 */ /* 0x000fe2000f8e021c */
[----:B------:R-:W-:Y:S01]  /*167f0*/  ISETP.NE.AND P4, PT, R10, R23, PT ;  /* 0x000000170a00720c */ /* 0x000fe20003f85270 */
[----:B------:R-:W-:Y:S01]  /*16800*/  UIADD3 UR10, -UR30, URZ, URZ ;  /* 0x0000003f1e0a7290 */ /* 0x000fe2000fffe13f */
[----:B------:R-:W-:Y:S01]  /*16810*/  R2UR UR18, R18 ;  /* 0x00000000121272ca */ /* 0x000fe200000e0000 */
[----:B------:R-:W-:Y:S01]  /*16820*/  UIADD3 UR16, UR19, 0x20000, URZ ;  /* 0x0002000013107890 */ /* 0x000fe2000fffe03f */
[----:B------:R-:W-:Y:S01]  /*16830*/  SEL R5, RZ, 0x1, P5 ;  /* 0x00000001ff057807 */ /* 0x000fe20002800000 */
[----:B------:R-:W-:Y:S01]  /*16840*/  UIMAD UR7, UR23, UR10, UR15 ;  /* 0x0000000a170772a4 */ /* 0x000fe2000f8e020f */
[----:B------:R-:W-:Y:S01]  /*16850*/  IADD3 R12, R6, 0x1, RZ ;  /* 0x00000001060c7810 */ /* 0x000fe20007ffe0ff */
[----:B------:R-:W-:Y:S01]  /*16860*/  UMOV UR17, UR25 ;  /* 0x0000001900117c82 */ /* 0x000fe20008000000 */
[----:B------:R-:W-:Y:S01]  /*16870*/  R2UR UR10, R19 ;  /* 0x00000000130a72ca */ /* 0x000fe200000e0000 */
[----:B------:R-:W-:Y:S01]  /*16880*/  UIMAD UR29, UR7, UR8, UR29 ;  /* 0x00000008071d72a4 */ /* 0x000fe2000f8e021d */
[----:B------:R-:W-:Y:S01]  /*16890*/  LOP3.LUT R4, R4, R5, RZ, 0x3c, !PT ;  /* 0x0000000504047212 */ /* 0x000fe200078e3cff */
[----:B------:R-:W-:Y:S01]  /*168a0*/  UPRMT UR7, UR31, 0x5410, URZ ;  /* 0x000054101f077896 */ /* 0x000fe2000800003f */
[----:B------:R-:W-:Y:S01]  /*168b0*/  SEL R8, R9, RZ, P2 ;  /* 0x000000ff09087207 */ /* 0x000fe20001000000 */
[----:B------:R-:W-:Y:S01]  /*168c0*/  UIADD3 UR8, UR19, 0x22000, URZ ;  /* 0x0002200013087890 */ /* 0x000fe2000fffe03f */
[----:B------:R-:W-:Y:S01]  /*168d0*/  @P4 IMAD.MOV R12, RZ, RZ, R6 ;  /* 0x000000ffff0c4224 */ /* 0x000fe200078e0206 */
[----:B------:R-:W-:Y:S01]  /*168e0*/  UMOV UR13, UR21 ;  /* 0x00000015000d7c82 */ /* 0x000fe20008000000 */
[----:B------:R-:W-:Y:S01]  /*168f0*/  UMOV UR19, UR26 ;  /* 0x0000001a00137c82 */ /* 0x000fe20008000000 */
[----:B------:R-:W-:Y:S01]  /*16900*/  UMOV UR9, UR25 ;  /* 0x0000001900097c82 */ /* 0x000fe20008000000 */
[----:B------:R-:W-:Y:S01]  /*16910*/  UMOV UR11, UR26 ;  /* 0x0000001a000b7c82 */ /* 0x000fe20008000000 */
[----:B------:R-:W-:Y:S01]  /*16920*/  SEL R7, R11, RZ, P3 ;  /* 0x000000ff0b077207 */ /* 0x000fe20001800000 */
[----:B------:R0:W-:Y:S01]  /*16930*/  UTMALDG.5D.IM2COL [UR24], [UR32], UR7 ;  /* 0x00000018200073b4 */ /* 0x0001e20008060007 */
[----:B------:R-:W-:Y:S01]  /*16940*/  SEL R5, R10, RZ, P4 ;  /* 0x000000ff0a057207 */ /* 0x000fe20002000000 */
[----:B------:R-:W-:Y:S01]  /*16950*/  IMAD.MOV.U32 R6, RZ, RZ, R12 ;  /* 0x000000ffff067224 */ /* 0x000fe200078e000c */
[----:B------:R0:W-:Y:S01]  /*16960*/  UTMALDG.5D [UR16], [UR34], desc[UR36] ;  /* 0x00002410220075b4 */ /* 0x0001e20008021000 */
[----:B------:R0:W-:Y:S02]  /*16970*/  UTMALDG.5D [UR8], [UR34], desc[UR36] ;  /* 0x00002408220075b4 */ /* 0x0001e40008021000 */
[----:B0-----:R-:W-:Y:S05]  /*16980*/  @P6 BRA `(.L_x_528) ;  /* 0xfffffff800306947 */ /* 0x001fea000383ffff */
.L_x_524:
[----:B------:R-:W-:Y:S05]  /*16990*/  WARPSYNC.ALL ;  /* 0x0000000000007948 */ /* 0x000fea0003800000 */
[----:B------:R-:W-:-:S13]  /*169a0*/  ELECT P0, URZ, PT ;  /* 0x00000000003f782f */ /* 0x000fda0003800000 */
[----:B------:R-:W-:Y:S05]  /*169b0*/  @!P0 EXIT ;  /* 0x000000000000894d */ /* 0x000fea0003800000 */
[----:B------:R-:W-:-:S04]  /*169c0*/  ULOP3.LUT UR6, UR6, 0x2, URZ, 0xfc, !UPT ;  /* 0x0000000206067892 */ /* 0x000fc8000f8efc3f */
[----:B------:R-:W-:-:S06]  /*169d0*/  UISETP.NE.AND UP0, UPT, UR6, 0x3, UPT ;  /* 0x000000030600788c */ /* 0x000fcc000bf05270 */
[----:B------:R-:W-:-:S13]  /*169e0*/  PLOP3.LUT P0, PT, PT, PT, UP0, 0x80, 0x0 ;  /* 0x000000000000781c */ /* 0x000fda0003f0f008 */
[----:B------:R-:W-:Y:S05]  /*169f0*/  @!P0 BRA `(.L_x_529) ;  /* 0x0000000000048947 */ /* 0x000fea0003800000 */
[----:B------:R-:W-:Y:S01]  /*16a00*/  BPT.TRAP 0x1 ;  /* 0x000000040000795c */ /* 0x000fe20000300000 */
.L_x_529:
[----:B------:R-:W0:Y:S01]  /*16a10*/  S2UR UR7, SR_CgaCtaId ;  /* 0x00000000000779c3 */ /* 0x000e220000008800 */
[----:B------:R-:W-:Y:S01]  /*16a20*/  ULOP3.LUT UP0, URZ, UR5, 0x4, URZ, 0xc0, !UPT ;  /* 0x00000004053f7892 */ /* 0x000fe2000f80c03f */
[----:B------:R-:W-:Y:S01]  /*16a30*/  UMOV UR6, 0x400 ;  /* 0x0000040000067882 */ /* 0x000fe20000000000 */
[----:B------:R-:W-:Y:S02]  /*16a40*/  USHF.L.U32 UR4, UR5, 0x3, URZ ;  /* 0x0000000305047899 */ /* 0x000fe4000800063f */
[----:B------:R-:W-:Y:S02]  /*16a50*/  USEL UR8, URZ, 0x1, UP0 ;  /* 0x000000013f087887 */ /* 0x000fe40008000000 */
[----:B------:R-:W-:-:S04]  /*16a60*/  ULOP3.LUT UR5, UR5, 0x3, URZ, 0xc0, !UPT ;  /* 0x0000000305057892 */ /* 0x000fc8000f8ec03f */
[----:B------:R-:W-:-:S04]  /*16a70*/  MOV R0, UR8 ;  /* 0x0000000800007c02 */ /* 0x000fc80008000f00 */
[----:B------:R-:W-:Y:S01]  /*16a80*/  SHF.L.U32 R0, R0, 0x1f, RZ ;  /* 0x0000001f00007819 */ /* 0x000fe200000006ff */
[----:B0-----:R-:W-:Y:S02]  /*16a90*/  ULEA UR7, UR7, UR6, 0x18 ;  /* 0x0000000607077291 */ /* 0x001fe4000f8ec03f */
[----:B------:R-:W-:Y:S02]  /*16aa0*/  ULOP3.LUT UR6, UR4, 0x18, URZ, 0xc0, !UPT ;  /* 0x0000001804067892 */ /* 0x000fe4000f8ec03f */
[----:B------:R-:W-:-:S04]  /*16ab0*/  UIADD3 UR4, UR7, 0x30020, URZ ;  /* 0x0003002007047890 */ /* 0x000fc8000fffe03f */
[----:B------:R-:W-:-:S12]  /*16ac0*/  UIADD3 UR6, UR4, UR6, URZ ;  /* 0x0000000604067290 */ /* 0x000fd8000fffe03f */
.L_x_530:
[----:B0-----:R-:W-:-:S04]  /*16ad0*/  IMAD.U32 R3, RZ, RZ, UR6 ;  /* 0x00000006ff037e24 */ /* 0x001fc8000f8e00ff */
[----:B------:R0:W1:Y:S03]  /*16ae0*/  SYNCS.PHASECHK.TRANS64.TRYWAIT P0, [R3+URZ], R0 ;  /* 0x00000000030075a7 */ /* 0x000066000800017f */
[----:B-1----:R-:W-:Y:S05]  /*16af0*/  @!P0 NANOSLEEP.SYNCS 0x989680 ;  /* 0x009896800000895d */ /* 0x002fea0003900000 */
[----:B------:R-:W1:Y:S02]  /*16b00*/  @!P0 SYNCS.PHASECHK.TRANS64 P0, [R3+URZ], R0 ;  /* 0x00000000030085a7 */ /* 0x000e64000800007f */
[----:B-1----:R-:W-:Y:S05]  /*16b10*/  @!P0 BRA `(.L_x_530) ;  /* 0xfffffffc00ec8947 */ /* 0x002fea000383ffff */
[----:B------:R-:W-:-:S04]  /*16b20*/  UIADD3 UR5, UR5, 0x1, URZ ;  /* 0x0000000105057890 */ /* 0x000fc8000fffe03f */
[----:B------:R-:W-:Y:S02]  /*16b30*/  UISETP.EQ.XOR UP0, UPT, UR5, 0x4, !UP0 ;  /* 0x000000040500788c */ /* 0x000fe4000c702a70 */
[----:B------:R-:W-:Y:S02]  /*16b40*/  UISETP.NE.AND UP1, UPT, UR5, 0x4, UPT ;  /* 0x000000040500788c */ /* 0x000fe4000bf25270 */
[----:B------:R-:W-:Y:S02]  /*16b50*/  USEL UR6, URZ, 0x1, !UP0 ;  /* 0x000000013f067887 */ /* 0x000fe4000c000000 */
[----:B------:R-:W-:-:S04]  /*16b60*/  USEL UR5, UR5, URZ, UP1 ;  /* 0x0000003f05057287 */ /* 0x000fc80008800000 */
[----:B0-----:R-:W-:Y:S01]  /*16b70*/  IMAD.U32 R0, RZ, RZ, UR6 ;  /* 0x00000006ff007e24 */ /* 0x001fe2000f8e00ff */
[----:B------:R-:W-:-:S04]  /*16b80*/  ULEA UR7, UR5, UR4, 0x3 ;  /* 0x0000000405077291 */ /* 0x000fc8000f8e183f */
[----:B------:R-:W-:-:S08]  /*16b90*/  SHF.L.U32 R0, R0, 0x1f, RZ ;  /* 0x0000001f00007819 */ /* 0x000fd000000006ff */
.L_x_531:
[----:B0-----:R-:W-:-:S04]  /*16ba0*/  MOV R3, UR7 ;  /* 0x0000000700037c02 */ /* 0x001fc80008000f00 */
[----:B------:R0:W1:Y:S03]  /*16bb0*/  SYNCS.PHASECHK.TRANS64.TRYWAIT P0, [R3+URZ], R0 ;  /* 0x00000000030075a7 */ /* 0x000066000800017f */
[----:B-1----:R-:W-:Y:S05]  /*16bc0*/  @!P0 NANOSLEEP.SYNCS 0x989680 ;  /* 0x009896800000895d */ /* 0x002fea0003900000 */
[----:B------:R-:W1:Y:S02]  /*16bd0*/  @!P0 SYNCS.PHASECHK.TRANS64 P0, [R3+URZ], R0 ;  /* 0x00000000030085a7 */ /* 0x000e64000800007f */
[----:B-1----:R-:W-:Y:S05]  /*16be0*/  @!P0 BRA `(.L_x_531) ;  /* 0xfffffffc00ec8947 */ /* 0x002fea000383ffff */
[----:B------:R-:W-:-:S04]  /*16bf0*/  UIADD3 UR5, UR5, 0x1, URZ ;  /* 0x0000000105057890 */ /* 0x000fc8000fffe03f */
[----:B------:R-:W-:Y:S02]  /*16c00*/  UISETP.EQ.XOR UP0, UPT, UR5, 0x4, UP0 ;  /* 0x000000040500788c */ /* 0x000fe40008702a70 */
[----:B------:R-:W-:Y:S02]  /*16c10*/  UISETP.NE.AND UP1, UPT, UR5, 0x4, UPT ;  /* 0x000000040500788c */ /* 0x000fe4000bf25270 */
[----:B------:R-:W-:Y:S02]  /*16c20*/  USEL UR6, URZ, 0x1, !UP0 ;  /* 0x000000013f067887 */ /* 0x000fe4000c000000 */
[----:B------:R-:W-:-:S04]  /*16c30*/  USEL UR5, UR5, URZ, UP1 ;  /* 0x0000003f05057287 */ /* 0x000fc80008800000 */
[----:B0-----:R-:W-:Y:S01]  /*16c40*/  IMAD.U32 R0, RZ, RZ, UR6 ;  /* 0x00000006ff007e24 */ /* 0x001fe2000f8e00ff */
[----:B------:R-:W-:-:S04]  /*16c50*/  ULEA UR7, UR5, UR4, 0x3 ;  /* 0x0000000405077291 */ /* 0x000fc8000f8e183f */
[----:B------:R-:W-:-:S08]  /*16c60*/  SHF.L.U32 R0, R0, 0x1f, RZ ;  /* 0x0000001f00007819 */ /* 0x000fd000000006ff */
.L_x_532:
[----:B0-----:R-:W-:-:S04]  /*16c70*/  IMAD.U32 R3, RZ, RZ, UR7 ;  /* 0x00000007ff037e24 */ /* 0x001fc8000f8e00ff */
        /* <DEDUP_REMOVED lines=9> */
[----:B0-----:R-:W-:Y:S01]  /*16d10*/  MOV R0, UR6 ;  /* 0x0000000600007c02 */ /* 0x001fe20008000f00 */
[----:B------:R-:W-:-:S03]  /*16d20*/  ULEA UR5, UR5, UR4, 0x3 ;  /* 0x0000000405057291 */ /* 0x000fc6000f8e183f */
[----:B------:R-:W-:-:S09]  /*16d30*/  SHF.L.U32 R0, R0, 0x1f, RZ ;  /* 0x0000001f00007819 */ /* 0x000fd200000006ff */
.L_x_533:
[----:B0-----:R-:W-:-:S04]  /*16d40*/  IMAD.U32 R3, RZ, RZ, UR5 ;  /* 0x00000005ff037e24 */ /* 0x001fc8000f8e00ff */
[----:B------:R0:W1:Y:S03]  /*16d50*/  SYNCS.PHASECHK.TRANS64.TRYWAIT P0, [R3+URZ], R0 ;  /* 0x00000000030075a7 */ /* 0x000066000800017f */
[----:B-1----:R-:W-:Y:S05]  /*16d60*/  @!P0 NANOSLEEP.SYNCS 0x989680 ;  /* 0x009896800000895d */ /* 0x002fea0003900000 */
[----:B------:R-:W1:Y:S02]  /*16d70*/  @!P0 SYNCS.PHASECHK.TRANS64 P0, [R3+URZ], R0 ;  /* 0x00000000030085a7 */ /* 0x000e64000800007f */
[----:B-1----:R-:W-:Y:S05]  /*16d80*/  @P0 EXIT ;  /* 0x000000000000094d */ /* 0x002fea0003800000 */
[----:B------:R-:W-:Y:S05]  /*16d90*/  BRA `(.L_x_533) ;  /* 0xfffffffc00e87947 */ /* 0x000fea000383ffff */
.L_x_534:
[----:B------:R-:W-:-:S00]  /*16da0*/  BRA `(.L_x_534) ;  /* 0xfffffffc00fc7947 */ /* 0x000fc0000383ffff */
[----:B------:R-:W-:-:S00]  /*16db0*/  NOP ;  /* 0x0000000000007918 */ /* 0x000fc00000000000 */
        /* <DEDUP_REMOVED lines=12> */
.L_x_535:


//--------------------- .nv.shared._ZN7cutlass13device_kernelINS_4conv6kernel13ConvUniversalINS1_16ConvProblemShapeILNS1_8OperatorE1ELi3EEENS1_10collective14CollectiveConvINS1_46MainloopSm90TmaGmmaWarpSpecializedImplicitGemmILS5_1ELi4ELi3EN4cute5tupleIJNSA_1CILi1EEESD_SD_EEENS1_36KernelImplicitTmaWarpSpecializedSm90ELi1EEENSB_IJNSC_ILi256EEENSC_ILi128EEENSB_IJNSC_ILi64EEEEEEEEENS_6half_tESM_NSA_8TiledMMAINSA_8MMA_AtomIJNSA_4SM904GMMA26MMA_64x128x16_F32F16F16_SSILNSQ_5MajorE0ELSS_1ELNSQ_7ScaleInE1ELST_1EEEEEENSA_6LayoutISE_NSB_IJNSC_ILi0EEESX_SX_EEEEENSB_IJNSA_10UnderscoreES10_S10_EEEEENS7_6detail26Sm90ImplicitGemmTileTraitsINSA_20SM90_TMA_LOAD_IM2COLENSA_14ComposedLayoutINSA_7SwizzleILi3ELi4ELi3EEENSA_18smem_ptr_flag_bitsILi16EEENSW_INSB_IJNSB_IJNSC_ILi8EEENSC_ILi32EEEEEENSB_IJSJ_SD_EEENSB_IJSD_NSC_ILi4EEEEEEEEENSB_IJNSB_IJSJ_NSC_ILi512EEEEEENSB_IJSD_SX_EEENSB_IJSX_NSC_ILi16384EEEEEEEEEEEEEvEENS14_INSA_13SM90_TMA_LOADENS16_IS18_S1A_NSW_INSB_IJNSB_IJSJ_NSC_ILi2EEEEEENSB_IJS1B_S1B_EEES1G_EEENSB_IJNSB_IJSD_NSC_ILi4096EEEEEES1J_NSB_IJSX_NSC_ILi8192EEEEEEEEEEEEEvEEEENS_8epilogue10collective6detail29Sm90TmaWarpSpecializedAdapterINS26_15DefaultEpilogueISM_NSB_IJNSB_IJllllEEESD_SX_EEES2B_NS25_6thread17LinearCombinationISM_Li1EffLNS2C_9ScaleType4KindE0ELNS_15FloatRoundStyleE2ESM_EENS_4gemm15EpilogueDefaultEEEEEvvEEEEvNT_6ParamsE --------------------------
	.section	.nv.shared._ZN7cutlass13device_kernelINS_4conv6kernel13ConvUniversalINS1_16ConvProblemShapeILNS1_8OperatorE1ELi3EEENS1_10collective14CollectiveConvINS1_46MainloopSm90TmaGmmaWarpSpecializedImplicitGemmILS5_1ELi4ELi3EN4cute5tupleIJNSA_1CILi1EEESD_SD_EEENS1_36KernelImplicitTmaWarpSpecializedSm90ELi1EEENSB_IJNSC_ILi256EEENSC_ILi128EEENSB_IJNSC_ILi64EEEEEEEEENS_6half_tESM_NSA_8TiledMMAINSA_8MMA_AtomIJNSA_4SM904GMMA26MMA_64x128x16_F32F16F16_SSILNSQ_5MajorE0ELSS_1ELNSQ_7ScaleInE1ELST_1EEEEEENSA_6LayoutISE_NSB_IJNSC_ILi0EEESX_SX_EEEEENSB_IJNSA_10UnderscoreES10_S10_EEEEENS7_6detail26Sm90ImplicitGemmTileTraitsINSA_20SM90_TMA_LOAD_IM2COLENSA_14ComposedLayoutINSA_7SwizzleILi3ELi4ELi3EEENSA_18smem_ptr_flag_bitsILi16EEENSW_INSB_IJNSB_IJNSC_ILi8EEENSC_ILi32EEEEEENSB_IJSJ_SD_EEENSB_IJSD_NSC_ILi4EEEEEEEEENSB_IJNSB_IJSJ_NSC_ILi512EEEEEENSB_IJSD_SX_EEENSB_IJSX_NSC_ILi16384EEEEEEEEEEEEEvEENS14_INSA_13SM90_TMA_LOADENS16_IS18_S1A_NSW_INSB_IJNSB_IJSJ_NSC_ILi2EEEEEENSB_IJS1B_S1B_EEES1G_EEENSB_IJNSB_IJSD_NSC_ILi4096EEEEEES1J_NSB_IJSX_NSC_ILi8192EEEEEEEEEEEEEvEEEENS_8epilogue10collective6detail29Sm90TmaWarpSpecializedAdapterINS26_15DefaultEpilogueISM_NSB_IJNSB_IJllllEEESD_SX_EEES2B_NS25_6thread17LinearCombinationISM_Li1EffLNS2C_9ScaleType4KindE0ELNS_15FloatRoundStyleE2ESM_EENS_4gemm15EpilogueDefaultEEEEEvvEEEEvNT_6ParamsE,"aw",@nobits
	.sectionflags	@""
	.align	16
	.zero		1024


//--------------------- .nv.shared.reserved.0     --------------------------
	.section	.nv.shared.reserved.0,"aw",@nobits
	.weak		__nv_reservedSMEM_offset_0_alias
	.size		__nv_reservedSMEM_offset_0_alias, 0, 0
	.other		__nv_reservedSMEM_offset_0_alias,@"STO_CUDA_RESERVED_SHARED STV_DEFAULT"
__nv_reservedSMEM_offset_0_alias:
	.zero		0


//--------------------- .nv.global                --------------------------
	.section	.nv.global,"aw",@nobits
.nv.global:
	.type		_ZN39_INTERNAL_ca913010_4_k_cu_3937cb19_26114cute1_E,@object
	.size		_ZN39_INTERNAL_ca913010_4_k_cu_3937cb19_26114cute1_E,(_ZN39_INTERNAL_ca913010_4_k_cu_3937cb19_26114cuda3std3__45__cpo6cbeginE - _ZN39_INTERNAL_ca913010_4_k_cu_3937cb19_26114cute1_E)
_ZN39_INTERNAL_ca913010_4_k_cu_3937cb19_26114cute1_E:
	.zero		1
	.type		_ZN39_INTERNAL_ca913010_4_k_cu_3937cb19_26114cuda3std3__45__cpo6cbeginE,@object
	.size		_ZN39_INTERNAL_ca913010_4_k_cu_3937cb19_26114cuda3std3__45__cpo6cbeginE,(_ZN39_INTERNAL_ca913010_4_k_cu_3937cb19_26114cuda3std3__48in_placeE - _ZN39_INTERNAL_ca913010_4_k_cu_3937cb19_26114cuda3std3__45__cpo6cbeginE)
_ZN39_INTERNAL_ca913010_4_k_cu_3937cb19_26114cuda3std3__45__cpo6cbeginE:
	.zero		1
	.type		_ZN39_INTERNAL_ca913010_4_k_cu_3937cb19_26114cuda3std3__48in_placeE,@object
	.size		_ZN39_INTERNAL_ca913010_4_k_cu_3937cb19_26114cuda3std3__48in_placeE,(_ZN39_INTERNAL_ca913010_4_k_cu_3937cb19_26114cuda3std6ranges3__45__cpo9iter_moveE - _ZN39_INTERNAL_ca913010_4_k_cu_3937cb19_26114cuda3std3__48in_placeE)
_ZN39_INTERNAL_ca913010_4_k_cu_3937cb19_26114cuda3std3__48in_placeE:
	.zero		1
	.type		_ZN39_INTERNAL_ca913010_4_k_cu_3937cb19_26114cuda3std6ranges3__45__cpo9iter_moveE,@object
	.size		_ZN39_INTERNAL_ca913010_4_k_cu_3937cb19_26114cuda3std6ranges3__45__cpo9iter_moveE,(_ZN39_INTERNAL_ca913010_4_k_cu_3937cb19_26114cuda3std3__45__cpo5beginE - _ZN39_INTERNAL_ca913010_4_k_cu_3937cb19_26114cuda3std6ranges3__45__cpo9iter_moveE)
_ZN39_INTERNAL_ca913010_4_k_cu_3937cb19_26114cuda3std6ranges3__45__cpo9iter_moveE:
	.zero		1
	.type		_ZN39_INTERNAL_ca913010_4_k_cu_3937cb19_26114cuda3std3__45__cpo5beginE,@object
	.size		_ZN39_INTERNAL_ca913010_4_k_cu_3937cb19_26114cuda3std3__45__cpo5beginE,(_ZN39_INTERNAL_ca913010_4_k_cu_3937cb19_26114cuda3std3__441_GLOBAL__N__ca913010_4_k_cu_3937cb19_26116ignoreE - _ZN39_INTERNAL_ca913010_4_k_cu_3937cb19_26114cuda3std3__45__cpo5beginE)
_ZN39_INTERNAL_ca913010_4_k_cu_3937cb19_26114cuda3std3__45__cpo5beginE:
	.zero		1
	.type		_ZN39_INTERNAL_ca913010_4_k_cu_3937cb19_26114cuda3std3__441_GLOBAL__N__ca913010_4_k_cu_3937cb19_26116ignoreE,@object
	.size		_ZN39_INTERNAL_ca913010_4_k_cu_3937cb19_26114cuda3std3__441_GLOBAL__N__ca913010_4_k_cu_3937cb19_26116ignoreE,(_ZN39_INTERNAL_ca913010_4_k_cu_3937cb19_26114cute7productE - _ZN39_INTERNAL_ca913010_4_k_cu_3937cb19_26114cuda3std3__441_GLOBAL__N__ca913010_4_k_cu_3937cb19_26116ignoreE)
_ZN39_INTERNAL_ca913010_4_k_cu_3937cb19_26114cuda3std3__441_GLOBAL__N__ca913010_4_k_cu_3937cb19_26116ignoreE:
	.zero		1
	.type		_ZN39_INTERNAL_ca913010_4_k_cu_3937cb19_26114cute7productE,@object
	.size		_ZN39_INTERNAL_ca913010_4_k_cu_3937cb19_26114cute7productE,(_ZN39_INTERNAL_ca913010_4_k_cu_3937cb19_26114cuda3std3__45__cpo3endE - _ZN39_INTERNAL_ca913010_4_k_cu_3937cb19_26114cute7productE)
_ZN39_INTERNAL_ca913010_4_k_cu_3937cb19_26114cute7productE:
	.zero		1
	.type		_ZN39_INTERNAL_ca913010_4_k_cu_3937cb19_26114cuda3std3__45__cpo3endE,@object
	.size		_ZN39_INTERNAL_ca913010_4_k_cu_3937cb19_26114cuda3std3__45__cpo3endE,(_ZN39_INTERNAL_ca913010_4_k_cu_3937cb19_26114cuda3std3__419piecewise_constructE - _ZN39_INTERNAL_ca913010_4_k_cu_3937cb19_26114cuda3std3__45__cpo3endE)
_ZN39_INTERNAL_ca913010_4_k_cu_3937cb19_26114cuda3std3__45__cpo3endE:
	.zero		1
	.type		_ZN39_INTERNAL_ca913010_4_k_cu_3937cb19_26114cuda3std3__419piecewise_constructE,@object
	.size		_ZN39_INTERNAL_ca913010_4_k_cu_3937cb19_26114cuda3std3__419piecewise_constructE,(_ZN39_INTERNAL_ca913010_4_k_cu_3937cb19_26114cuda3std3__45__cpo4cendE - _ZN39_INTERNAL_ca913010_4_k_cu_3937cb19_26114cuda3std3__419piecewise_constructE)
_ZN39_INTERNAL_ca913010_4_k_cu_3937cb19_26114cuda3std3__419piecewise_constructE:
	.zero		1
	.type		_ZN39_INTERNAL_ca913010_4_k_cu_3937cb19_26114cuda3std3__45__cpo4cendE,@object
	.size		_ZN39_INTERNAL_ca913010_4_k_cu_3937cb19_26114cuda3std3__45__cpo4cendE,(_ZN39_INTERNAL_ca913010_4_k_cu_3937cb19_26114cuda3std6ranges3__45__cpo4swapE - _ZN39_INTERNAL_ca913010_4_k_cu_3937cb19_26114cuda3std3__45__cpo4cendE)
_ZN39_INTERNAL_ca913010_4_k_cu_3937cb19_26114cuda3std3__45__cpo4cendE:
	.zero		1
	.type		_ZN39_INTERNAL_ca913010_4_k_cu_3937cb19_26114cuda3std6ranges3__45__cpo4swapE,@object
	.size		_ZN39_INTERNAL_ca913010_4_k_cu_3937cb19_26114cuda3std6ranges3__45__cpo4swapE,(.L_7 - _ZN39_INTERNAL_ca913010_4_k_cu_3937cb19_26114cuda3std6ranges3__45__cpo4swapE)
_ZN39_INTERNAL_ca913010_4_k_cu_3937cb19_26114cuda3std6ranges3__45__cpo4swapE:
	.zero		1
.L_7:


//--------------------- .nv.constant0._ZN7cutlass13device_kernelINS_4conv6kernel13ConvUniversalINS1_16ConvProblemShapeILNS1_8OperatorE1ELi3EEENS1_10collective14CollectiveConvINS1_46MainloopSm90TmaGmmaWarpSpecializedImplicitGemmILS5_1ELi4ELi3EN4cute5tupleIJNSA_1CILi1EEESD_SD_EEENS1_36KernelImplicitTmaWarpSpecializedSm90ELi1EEENSB_IJNSC_ILi256EEENSC_ILi128EEENSB_IJNSC_ILi64EEEEEEEEENS_6half_tESM_NSA_8TiledMMAINSA_8MMA_AtomIJNSA_4SM904GMMA26MMA_64x128x16_F32F16F16_SSILNSQ_5MajorE0ELSS_1ELNSQ_7ScaleInE1ELST_1EEEEEENSA_6LayoutISE_NSB_IJNSC_ILi0EEESX_SX_EEEEENSB_IJNSA_10UnderscoreES10_S10_EEEEENS7_6detail26Sm90ImplicitGemmTileTraitsINSA_20SM90_TMA_LOAD_IM2COLENSA_14ComposedLayoutINSA_7SwizzleILi3ELi4ELi3EEENSA_18smem_ptr_flag_bitsILi16EEENSW_INSB_IJNSB_IJNSC_ILi8EEENSC_ILi32EEEEEENSB_IJSJ_SD_EEENSB_IJSD_NSC_ILi4EEEEEEEEENSB_IJNSB_IJSJ_NSC_ILi512EEEEEENSB_IJSD_SX_EEENSB_IJSX_NSC_ILi16384EEEEEEEEEEEEEvEENS14_INSA_13SM90_TMA_LOADENS16_IS18_S1A_NSW_INSB_IJNSB_IJSJ_NSC_ILi2EEEEEENSB_IJS1B_S1B_EEES1G_EEENSB_IJNSB_IJSD_NSC_ILi4096EEEEEES1J_NSB_IJSX_NSC_ILi8192EEEEEEEEEEEEEvEEEENS_8epilogue10collective6detail29Sm90TmaWarpSpecializedAdapterINS26_15DefaultEpilogueISM_NSB_IJNSB_IJllllEEESD_SX_EEES2B_NS25_6thread17LinearCombinationISM_Li1EffLNS2C_9ScaleType4KindE0ELNS_15FloatRoundStyleE2ESM_EENS_4gemm15EpilogueDefaultEEEEEvvEEEEvNT_6ParamsE --------------------------
	.section	.nv.constant0._ZN7cutlass13device_kernelINS_4conv6kernel13ConvUniversalINS1_16ConvProblemShapeILNS1_8OperatorE1ELi3EEENS1_10collective14CollectiveConvINS1_46MainloopSm90TmaGmmaWarpSpecializedImplicitGemmILS5_1ELi4ELi3EN4cute5tupleIJNSA_1CILi1EEESD_SD_EEENS1_36KernelImplicitTmaWarpSpecializedSm90ELi1EEENSB_IJNSC_ILi256EEENSC_ILi128EEENSB_IJNSC_ILi64EEEEEEEEENS_6half_tESM_NSA_8TiledMMAINSA_8MMA_AtomIJNSA_4SM904GMMA26MMA_64x128x16_F32F16F16_SSILNSQ_5MajorE0ELSS_1ELNSQ_7ScaleInE1ELST_1EEEEEENSA_6LayoutISE_NSB_IJNSC_ILi0EEESX_SX_EEEEENSB_IJNSA_10UnderscoreES10_S10_EEEEENS7_6detail26Sm90ImplicitGemmTileTraitsINSA_20SM90_TMA_LOAD_IM2COLENSA_14ComposedLayoutINSA_7SwizzleILi3ELi4ELi3EEENSA_18smem_ptr_flag_bitsILi16EEENSW_INSB_IJNSB_IJNSC_ILi8EEENSC_ILi32EEEEEENSB_IJSJ_SD_EEENSB_IJSD_NSC_ILi4EEEEEEEEENSB_IJNSB_IJSJ_NSC_ILi512EEEEEENSB_IJSD_SX_EEENSB_IJSX_NSC_ILi16384EEEEEEEEEEEEEvEENS14_INSA_13SM90_TMA_LOADENS16_IS18_S1A_NSW_INSB_IJNSB_IJSJ_NSC_ILi2EEEEEENSB_IJS1B_S1B_EEES1G_EEENSB_IJNSB_IJSD_NSC_ILi4096EEEEEES1J_NSB_IJSX_NSC_ILi8192EEEEEEEEEEEEEvEEEENS_8epilogue10collective6detail29Sm90TmaWarpSpecializedAdapterINS26_15DefaultEpilogueISM_NSB_IJNSB_IJllllEEESD_SX_EEES2B_NS25_6thread17LinearCombinationISM_Li1EffLNS2C_9ScaleType4KindE0ELNS_15FloatRoundStyleE2ESM_EENS_4gemm15EpilogueDefaultEEEEEvvEEEEvNT_6ParamsE,"a",@progbits
	.sectionflags	@""
	.align	4
.nv.constant0._ZN7cutlass13device_kernelINS_4conv6kernel13ConvUniversalINS1_16ConvProblemShapeILNS1_8OperatorE1ELi3EEENS1_10collective14CollectiveConvINS1_46MainloopSm90TmaGmmaWarpSpecializedImplicitGemmILS5_1ELi4ELi3EN4cute5tupleIJNSA_1CILi1EEESD_SD_EEENS1_36KernelImplicitTmaWarpSpecializedSm90ELi1EEENSB_IJNSC_ILi256EEENSC_ILi128EEENSB_IJNSC_ILi64EEEEEEEEENS_6half_tESM_NSA_8TiledMMAINSA_8MMA_AtomIJNSA_4SM904GMMA26MMA_64x128x16_F32F16F16_SSILNSQ_5MajorE0ELSS_1ELNSQ_7ScaleInE1ELST_1EEEEEENSA_6LayoutISE_NSB_IJNSC_ILi0EEESX_SX_EEEEENSB_IJNSA_10UnderscoreES10_S10_EEEEENS7_6detail26Sm90ImplicitGemmTileTraitsINSA_20SM90_TMA_LOAD_IM2COLENSA_14ComposedLayoutINSA_7SwizzleILi3ELi4ELi3EEENSA_18smem_ptr_flag_bitsILi16EEENSW_INSB_IJNSB_IJNSC_ILi8EEENSC_ILi32EEEEEENSB_IJSJ_SD_EEENSB_IJSD_NSC_ILi4EEEEEEEEENSB_IJNSB_IJSJ_NSC_ILi512EEEEEENSB_IJSD_SX_EEENSB_IJSX_NSC_ILi16384EEEEEEEEEEEEEvEENS14_INSA_13SM90_TMA_LOADENS16_IS18_S1A_NSW_INSB_IJNSB_IJSJ_NSC_ILi2EEEEEENSB_IJS1B_S1B_EEES1G_EEENSB_IJNSB_IJSD_NSC_ILi4096EEEEEES1J_NSB_IJSX_NSC_ILi8192EEEEEEEEEEEEEvEEEENS_8epilogue10collective6detail29Sm90TmaWarpSpecializedAdapterINS26_15DefaultEpilogueISM_NSB_IJNSB_IJllllEEESD_SX_EEES2B_NS25_6thread17LinearCombinationISM_Li1EffLNS2C_9ScaleType4KindE0ELNS_15FloatRoundStyleE2ESM_EENS_4gemm15EpilogueDefaultEEEEEvvEEEEvNT_6ParamsE:
	.zero		1664


//--------------------- SYMBOLS --------------------------

	.type		.nv.reservedSmem.offset0,@object
	.size		.nv.reservedSmem.offset0,0x4
